//
// Generated by NVIDIA NVVM Compiler
//
// Compiler Build ID: CL-36424714
// Cuda compilation tools, release 13.0, V13.0.88
// Based on NVVM 20.0.0
//

.version 9.0
.target sm_100
.address_size 64

	// .globl	_Z6kernelPfS_mmmi
.global .align 4 .b8 precalc_xorwow_matrix[102400];
.global .align 4 .b8 precalc_xorwow_offset_matrix[102400];
.global .align 4 .b8 mrg32k3aM1[2304];
.global .align 4 .b8 mrg32k3aM2[2304];
.global .align 4 .b8 mrg32k3aM1SubSeq[2016];
.global .align 4 .b8 mrg32k3aM2SubSeq[2016];
.global .align 4 .b8 mrg32k3aM1Seq[2304];
.global .align 4 .b8 mrg32k3aM2Seq[2304];
.const .align 8 .b8 __cr_lgamma_table[72];
// _ZZ6kernelPfS_mmmiE4data has been demoted
// _ZZ18kernel_lowLocalityPfS_mmmiE4data has been demoted
// _ZZ22kernel_extremeLocalityPfS_mmmiE4data has been demoted

.visible .entry _Z6kernelPfS_mmmi(
	.param .u64 .ptr .align 1 _Z6kernelPfS_mmmi_param_0,
	.param .u64 .ptr .align 1 _Z6kernelPfS_mmmi_param_1,
	.param .u64 _Z6kernelPfS_mmmi_param_2,
	.param .u64 _Z6kernelPfS_mmmi_param_3,
	.param .u64 _Z6kernelPfS_mmmi_param_4,
	.param .u32 _Z6kernelPfS_mmmi_param_5
)
{
	.reg .pred 	%p<27>;
	.reg .b32 	%r<43>;
	.reg .b32 	%f<7>;
	.reg .b64 	%rd<63>;
	// demoted variable
	.shared .align 4 .b8 _ZZ6kernelPfS_mmmiE4data[32768];
	ld.param.u64 	%rd41, [_Z6kernelPfS_mmmi_param_0];
	ld.param.u64 	%rd39, [_Z6kernelPfS_mmmi_param_3];
	ld.param.u64 	%rd40, [_Z6kernelPfS_mmmi_param_4];
	ld.param.u32 	%r11, [_Z6kernelPfS_mmmi_param_5];
	cvta.to.global.u64 	%rd1, %rd41;
	mov.u32 	%r12, %tid.x;
	and.b32  	%r1, %r12, 31;
	shr.u32 	%r2, %r12, 5;
	shl.b32 	%r13, %r2, 11;
	mov.u32 	%r14, _ZZ6kernelPfS_mmmiE4data;
	add.s32 	%r3, %r14, %r13;
	mov.u32 	%r40, %r1;
$L__BB0_1:
	shl.b32 	%r15, %r40, 2;
	add.s32 	%r16, %r3, %r15;
	mov.b32 	%r17, 0;
	st.shared.u32 	[%r16], %r17;
	add.s32 	%r5, %r40, 32;
	setp.lt.u32 	%p1, %r40, 480;
	mov.u32 	%r40, %r5;
	@%p1 bra 	$L__BB0_1;
	cvt.u64.u32 	%rd50, %r2;
	setp.le.u64 	%p2, %rd39, %rd50;
	@%p2 bra 	$L__BB0_25;
	mov.u32 	%r18, %ctaid.x;
	cvt.u32.u64 	%r19, %rd39;
	cvt.u32.u64 	%r20, %rd40;
	mul.lo.s32 	%r21, %r20, %r19;
	mul.lo.s32 	%r22, %r18, %r21;
	cvt.s64.s32 	%rd3, %r22;
	cvt.u64.u32 	%rd4, %r1;
	setp.gt.s32 	%p3, %r11, 0;
	@%p3 bra 	$L__BB0_4;
	bra.uni 	$L__BB0_17;
$L__BB0_4:
	shl.b32 	%r30, %r1, 2;
	or.b32  	%r31, %r13, %r30;
	add.s32 	%r6, %r14, %r31;
$L__BB0_5:
	mad.lo.s64 	%rd51, %rd50, %rd40, %rd3;
	add.s64 	%rd7, %rd51, %rd40;
	setp.ge.u64 	%p14, %rd51, %rd7;
	@%p14 bra 	$L__BB0_6;
	bra.uni 	$L__BB0_7;
$L__BB0_6:
	add.s64 	%rd50, %rd50, 16;
	setp.lt.u64 	%p26, %rd50, %rd39;
	@%p26 bra 	$L__BB0_5;
	bra.uni 	$L__BB0_25;
$L__BB0_7:
	add.s64 	%rd55, %rd51, %rd4;
	setp.ge.u64 	%p15, %rd55, %rd7;
	@%p15 bra 	$L__BB0_10;
	shl.b64 	%rd46, %rd55, 2;
	add.s64 	%rd52, %rd1, %rd46;
	add.s64 	%rd12, %rd51, 32;
	mov.u32 	%r41, %r6;
	mov.u64 	%rd53, %rd4;
$L__BB0_9:
	ld.global.f32 	%f3, [%rd52];
	st.shared.f32 	[%r41], %f3;
	add.s64 	%rd15, %rd53, 32;
	setp.lt.u64 	%p16, %rd53, 480;
	add.s64 	%rd47, %rd12, %rd53;
	setp.lt.u64 	%p17, %rd47, %rd7;
	and.pred  	%p18, %p16, %p17;
	add.s64 	%rd52, %rd52, 128;
	add.s32 	%r41, %r41, 128;
	mov.u64 	%rd53, %rd15;
	@%p18 bra 	$L__BB0_9;
$L__BB0_10:
	mov.b32 	%r42, 0;
$L__BB0_11:
	mov.u64 	%rd54, %rd4;
$L__BB0_12:
	cvt.u32.u64 	%r34, %rd54;
	shl.b32 	%r35, %r34, 2;
	add.s32 	%r36, %r3, %r35;
	ld.shared.f32 	%f4, [%r36];
	add.f32 	%f5, %f4, 0f3F800000;
	st.shared.f32 	[%r36], %f5;
	add.s64 	%rd18, %rd54, 32;
	setp.lt.u64 	%p19, %rd54, 480;
	mov.u64 	%rd54, %rd18;
	@%p19 bra 	$L__BB0_12;
	add.s32 	%r42, %r42, 1;
	setp.eq.s32 	%p20, %r42, %r11;
	@%p20 bra 	$L__BB0_14;
	bra.uni 	$L__BB0_11;
$L__BB0_14:
	setp.ge.u64 	%p21, %rd55, %rd7;
	mov.u64 	%rd56, %rd4;
	@%p21 bra 	$L__BB0_16;
$L__BB0_15:
	cvt.u32.u64 	%r37, %rd56;
	shl.b32 	%r38, %r37, 2;
	add.s32 	%r39, %r3, %r38;
	ld.shared.f32 	%f6, [%r39];
	shl.b64 	%rd48, %rd55, 2;
	add.s64 	%rd49, %rd1, %rd48;
	st.global.f32 	[%rd49], %f6;
	add.s64 	%rd21, %rd56, 32;
	setp.lt.u64 	%p22, %rd56, 480;
	add.s64 	%rd55, %rd21, %rd51;
	setp.lt.u64 	%p23, %rd55, %rd7;
	and.pred  	%p24, %p22, %p23;
	mov.u64 	%rd56, %rd21;
	@%p24 bra 	$L__BB0_15;
$L__BB0_16:
	add.s64 	%rd51, %rd51, 512;
	setp.lt.u64 	%p25, %rd51, %rd7;
	@%p25 bra 	$L__BB0_7;
	bra.uni 	$L__BB0_6;
$L__BB0_17:
	mad.lo.s64 	%rd58, %rd50, %rd40, %rd3;
	add.s64 	%rd26, %rd58, %rd40;
	setp.ge.u64 	%p4, %rd58, %rd26;
	@%p4 bra 	$L__BB0_24;
$L__BB0_18:
	add.s64 	%rd61, %rd58, %rd4;
	setp.ge.u64 	%p5, %rd61, %rd26;
	@%p5 bra 	$L__BB0_23;
	mov.u64 	%rd59, %rd61;
	mov.u64 	%rd60, %rd4;
$L__BB0_20:
	shl.b64 	%rd42, %rd59, 2;
	add.s64 	%rd43, %rd1, %rd42;
	ld.global.f32 	%f1, [%rd43];
	cvt.u32.u64 	%r23, %rd60;
	shl.b32 	%r24, %r23, 2;
	add.s32 	%r25, %r3, %r24;
	st.shared.f32 	[%r25], %f1;
	add.s64 	%rd31, %rd60, 32;
	setp.lt.u64 	%p6, %rd60, 480;
	add.s64 	%rd59, %rd31, %rd58;
	setp.lt.u64 	%p7, %rd59, %rd26;
	and.pred  	%p8, %p6, %p7;
	mov.u64 	%rd60, %rd31;
	@%p8 bra 	$L__BB0_20;
	mov.u64 	%rd62, %rd4;
$L__BB0_22:
	cvt.u32.u64 	%r26, %rd62;
	shl.b32 	%r27, %r26, 2;
	add.s32 	%r28, %r3, %r27;
	ld.shared.f32 	%f2, [%r28];
	shl.b64 	%rd44, %rd61, 2;
	add.s64 	%rd45, %rd1, %rd44;
	st.global.f32 	[%rd45], %f2;
	add.s64 	%rd35, %rd62, 32;
	setp.lt.u64 	%p9, %rd62, 480;
	add.s64 	%rd61, %rd35, %rd58;
	setp.lt.u64 	%p10, %rd61, %rd26;
	and.pred  	%p11, %p9, %p10;
	mov.u64 	%rd62, %rd35;
	@%p11 bra 	$L__BB0_22;
$L__BB0_23:
	add.s64 	%rd58, %rd58, 512;
	setp.lt.u64 	%p12, %rd58, %rd26;
	@%p12 bra 	$L__BB0_18;
$L__BB0_24:
	add.s64 	%rd50, %rd50, 16;
	setp.lt.u64 	%p13, %rd50, %rd39;
	@%p13 bra 	$L__BB0_17;
$L__BB0_25:
	ret;

}
	// .globl	_Z18kernel_lowLocalityPfS_mmmi
.visible .entry _Z18kernel_lowLocalityPfS_mmmi(
	.param .u64 .ptr .align 1 _Z18kernel_lowLocalityPfS_mmmi_param_0,
	.param .u64 .ptr .align 1 _Z18kernel_lowLocalityPfS_mmmi_param_1,
	.param .u64 _Z18kernel_lowLocalityPfS_mmmi_param_2,
	.param .u64 _Z18kernel_lowLocalityPfS_mmmi_param_3,
	.param .u64 _Z18kernel_lowLocalityPfS_mmmi_param_4,
	.param .u32 _Z18kernel_lowLocalityPfS_mmmi_param_5
)
{
	.reg .pred 	%p<53>;
	.reg .b32 	%r<57>;
	.reg .b32 	%f<13>;
	.reg .b64 	%rd<121>;
	// demoted variable
	.shared .align 4 .b8 _ZZ18kernel_lowLocalityPfS_mmmiE4data[34816];
	ld.param.u64 	%rd73, [_Z18kernel_lowLocalityPfS_mmmi_param_0];
	ld.param.u64 	%rd71, [_Z18kernel_lowLocalityPfS_mmmi_param_3];
	ld.param.u64 	%rd72, [_Z18kernel_lowLocalityPfS_mmmi_param_4];
	ld.param.u32 	%r13, [_Z18kernel_lowLocalityPfS_mmmi_param_5];
	cvta.to.global.u64 	%rd1, %rd73;
	mov.u32 	%r14, %tid.x;
	and.b32  	%r1, %r14, 1;
	shr.u32 	%r2, %r14, 1;
	mov.u32 	%r15, %ctaid.x;
	cvt.u64.u32 	%rd74, %r15;
	mul.lo.s64 	%rd2, %rd71, %rd74;
	mov.u32 	%r16, _ZZ18kernel_lowLocalityPfS_mmmiE4data;
	mad.lo.s32 	%r3, %r2, 136, %r16;
	mov.u32 	%r53, %r1;
$L__BB1_1:
	shl.b32 	%r17, %r53, 2;
	add.s32 	%r18, %r3, %r17;
	mov.b32 	%r19, 0;
	st.shared.u32 	[%r18], %r19;
	add.s32 	%r5, %r53, 2;
	setp.lt.u32 	%p1, %r53, 32;
	mov.u32 	%r53, %r5;
	@%p1 bra 	$L__BB1_1;
	cvt.u64.u32 	%rd102, %r2;
	setp.le.u64 	%p2, %rd71, %rd102;
	@%p2 bra 	$L__BB1_48;
	cvt.u64.u32 	%rd4, %r1;
	setp.gt.u64 	%p3, %rd72, 33;
	@%p3 bra 	$L__BB1_27;
	setp.gt.s32 	%p28, %r13, 0;
	@%p28 bra 	$L__BB1_5;
	bra.uni 	$L__BB1_19;
$L__BB1_5:
	mul.lo.s32 	%r42, %r2, 136;
	shl.b32 	%r43, %r1, 2;
	or.b32  	%r44, %r42, %r43;
	add.s32 	%r6, %r16, %r44;
$L__BB1_6:
	add.s64 	%rd90, %rd102, %rd2;
	mul.lo.s64 	%rd96, %rd90, %rd72;
	add.s64 	%rd7, %rd96, %rd72;
	setp.ge.u64 	%p39, %rd96, %rd7;
	@%p39 bra 	$L__BB1_7;
	bra.uni 	$L__BB1_8;
$L__BB1_7:
	add.s64 	%rd102, %rd102, 256;
	setp.lt.u64 	%p52, %rd102, %rd71;
	@%p52 bra 	$L__BB1_6;
	bra.uni 	$L__BB1_48;
$L__BB1_8:
	add.s64 	%rd100, %rd96, %rd4;
	setp.ge.u64 	%p40, %rd100, %rd7;
	@%p40 bra 	$L__BB1_11;
	shl.b64 	%rd91, %rd100, 2;
	add.s64 	%rd97, %rd1, %rd91;
	add.s64 	%rd12, %rd96, 2;
	mov.u32 	%r54, %r6;
	mov.u64 	%rd98, %rd4;
$L__BB1_10:
	ld.global.f32 	%f9, [%rd97];
	st.shared.f32 	[%r54], %f9;
	add.s64 	%rd15, %rd98, 2;
	setp.lt.u64 	%p41, %rd98, 32;
	add.s64 	%rd92, %rd12, %rd98;
	setp.lt.u64 	%p42, %rd92, %rd7;
	and.pred  	%p43, %p41, %p42;
	add.s64 	%rd97, %rd97, 8;
	add.s32 	%r54, %r54, 8;
	mov.u64 	%rd98, %rd15;
	@%p43 bra 	$L__BB1_10;
$L__BB1_11:
	mov.b32 	%r55, 0;
$L__BB1_12:
	setp.le.u64 	%p44, %rd72, %rd4;
	@%p44 bra 	$L__BB1_15;
	mov.u64 	%rd99, %rd4;
$L__BB1_14:
	cvt.u32.u64 	%r47, %rd99;
	shl.b32 	%r48, %r47, 2;
	add.s32 	%r49, %r3, %r48;
	ld.shared.f32 	%f10, [%r49];
	add.f32 	%f11, %f10, 0f3F800000;
	st.shared.f32 	[%r49], %f11;
	add.s64 	%rd99, %rd99, 2;
	setp.lt.u64 	%p45, %rd99, %rd72;
	@%p45 bra 	$L__BB1_14;
$L__BB1_15:
	add.s32 	%r55, %r55, 1;
	setp.eq.s32 	%p46, %r55, %r13;
	@%p46 bra 	$L__BB1_16;
	bra.uni 	$L__BB1_12;
$L__BB1_16:
	setp.ge.u64 	%p47, %rd100, %rd7;
	mov.u64 	%rd101, %rd4;
	@%p47 bra 	$L__BB1_18;
$L__BB1_17:
	cvt.u32.u64 	%r50, %rd101;
	shl.b32 	%r51, %r50, 2;
	add.s32 	%r52, %r3, %r51;
	ld.shared.f32 	%f12, [%r52];
	shl.b64 	%rd93, %rd100, 2;
	add.s64 	%rd94, %rd1, %rd93;
	st.global.f32 	[%rd94], %f12;
	add.s64 	%rd21, %rd101, 2;
	setp.lt.u64 	%p48, %rd101, 32;
	add.s64 	%rd100, %rd21, %rd96;
	setp.lt.u64 	%p49, %rd100, %rd7;
	and.pred  	%p50, %p48, %p49;
	mov.u64 	%rd101, %rd21;
	@%p50 bra 	$L__BB1_17;
$L__BB1_18:
	add.s64 	%rd96, %rd96, 34;
	setp.lt.u64 	%p51, %rd96, %rd7;
	@%p51 bra 	$L__BB1_8;
	bra.uni 	$L__BB1_7;
$L__BB1_19:
	add.s64 	%rd85, %rd102, %rd2;
	mul.lo.s64 	%rd103, %rd85, %rd72;
	add.s64 	%rd26, %rd103, %rd72;
	setp.ge.u64 	%p29, %rd103, %rd26;
	@%p29 bra 	$L__BB1_20;
	bra.uni 	$L__BB1_21;
$L__BB1_20:
	add.s64 	%rd102, %rd102, 256;
	setp.lt.u64 	%p38, %rd102, %rd71;
	@%p38 bra 	$L__BB1_19;
	bra.uni 	$L__BB1_48;
$L__BB1_21:
	add.s64 	%rd106, %rd103, %rd4;
	setp.ge.u64 	%p30, %rd106, %rd26;
	@%p30 bra 	$L__BB1_26;
	mov.u64 	%rd104, %rd106;
	mov.u64 	%rd105, %rd4;
$L__BB1_23:
	shl.b64 	%rd86, %rd104, 2;
	add.s64 	%rd87, %rd1, %rd86;
	ld.global.f32 	%f7, [%rd87];
	cvt.u32.u64 	%r36, %rd105;
	shl.b32 	%r37, %r36, 2;
	add.s32 	%r38, %r3, %r37;
	st.shared.f32 	[%r38], %f7;
	add.s64 	%rd32, %rd105, 2;
	setp.lt.u64 	%p31, %rd105, 32;
	add.s64 	%rd104, %rd32, %rd103;
	setp.lt.u64 	%p32, %rd104, %rd26;
	and.pred  	%p33, %p31, %p32;
	mov.u64 	%rd105, %rd32;
	@%p33 bra 	$L__BB1_23;
	mov.u64 	%rd107, %rd4;
$L__BB1_25:
	cvt.u32.u64 	%r39, %rd107;
	shl.b32 	%r40, %r39, 2;
	add.s32 	%r41, %r3, %r40;
	ld.shared.f32 	%f8, [%r41];
	shl.b64 	%rd88, %rd106, 2;
	add.s64 	%rd89, %rd1, %rd88;
	st.global.f32 	[%rd89], %f8;
	add.s64 	%rd36, %rd107, 2;
	setp.lt.u64 	%p34, %rd107, 32;
	add.s64 	%rd106, %rd36, %rd103;
	setp.lt.u64 	%p35, %rd106, %rd26;
	and.pred  	%p36, %p34, %p35;
	mov.u64 	%rd107, %rd36;
	@%p36 bra 	$L__BB1_25;
$L__BB1_26:
	add.s64 	%rd103, %rd103, 34;
	setp.lt.u64 	%p37, %rd103, %rd26;
	@%p37 bra 	$L__BB1_21;
	bra.uni 	$L__BB1_20;
$L__BB1_27:
	setp.gt.s32 	%p4, %r13, 0;
	@%p4 bra 	$L__BB1_28;
	bra.uni 	$L__BB1_40;
$L__BB1_28:
	add.s64 	%rd80, %rd102, %rd2;
	mul.lo.s64 	%rd109, %rd80, %rd72;
	add.s64 	%rd41, %rd109, %rd72;
	setp.ge.u64 	%p15, %rd109, %rd41;
	@%p15 bra 	$L__BB1_29;
	bra.uni 	$L__BB1_30;
$L__BB1_29:
	add.s64 	%rd102, %rd102, 256;
	setp.lt.u64 	%p27, %rd102, %rd71;
	@%p27 bra 	$L__BB1_28;
	bra.uni 	$L__BB1_48;
$L__BB1_30:
	add.s64 	%rd113, %rd109, %rd4;
	setp.ge.u64 	%p16, %rd113, %rd41;
	@%p16 bra 	$L__BB1_33;
	mov.u64 	%rd110, %rd113;
	mov.u64 	%rd111, %rd4;
$L__BB1_32:
	shl.b64 	%rd81, %rd110, 2;
	add.s64 	%rd82, %rd1, %rd81;
	ld.global.f32 	%f3, [%rd82];
	cvt.u32.u64 	%r26, %rd111;
	shl.b32 	%r27, %r26, 2;
	add.s32 	%r28, %r3, %r27;
	st.shared.f32 	[%r28], %f3;
	add.s64 	%rd47, %rd111, 2;
	setp.lt.u64 	%p17, %rd111, 32;
	add.s64 	%rd110, %rd47, %rd109;
	setp.lt.u64 	%p18, %rd110, %rd41;
	and.pred  	%p19, %p17, %p18;
	mov.u64 	%rd111, %rd47;
	@%p19 bra 	$L__BB1_32;
$L__BB1_33:
	mov.b32 	%r56, 0;
$L__BB1_34:
	mov.u64 	%rd112, %rd4;
$L__BB1_35:
	cvt.u32.u64 	%r30, %rd112;
	shl.b32 	%r31, %r30, 2;
	add.s32 	%r32, %r3, %r31;
	ld.shared.f32 	%f4, [%r32];
	add.f32 	%f5, %f4, 0f3F800000;
	st.shared.f32 	[%r32], %f5;
	add.s64 	%rd50, %rd112, 2;
	setp.lt.u64 	%p20, %rd112, 32;
	mov.u64 	%rd112, %rd50;
	@%p20 bra 	$L__BB1_35;
	add.s32 	%r56, %r56, 1;
	setp.eq.s32 	%p21, %r56, %r13;
	@%p21 bra 	$L__BB1_37;
	bra.uni 	$L__BB1_34;
$L__BB1_37:
	setp.ge.u64 	%p22, %rd113, %rd41;
	mov.u64 	%rd114, %rd4;
	@%p22 bra 	$L__BB1_39;
$L__BB1_38:
	cvt.u32.u64 	%r33, %rd114;
	shl.b32 	%r34, %r33, 2;
	add.s32 	%r35, %r3, %r34;
	ld.shared.f32 	%f6, [%r35];
	shl.b64 	%rd83, %rd113, 2;
	add.s64 	%rd84, %rd1, %rd83;
	st.global.f32 	[%rd84], %f6;
	add.s64 	%rd53, %rd114, 2;
	setp.lt.u64 	%p23, %rd114, 32;
	add.s64 	%rd113, %rd53, %rd109;
	setp.lt.u64 	%p24, %rd113, %rd41;
	and.pred  	%p25, %p23, %p24;
	mov.u64 	%rd114, %rd53;
	@%p25 bra 	$L__BB1_38;
$L__BB1_39:
	add.s64 	%rd109, %rd109, 34;
	setp.lt.u64 	%p26, %rd109, %rd41;
	@%p26 bra 	$L__BB1_30;
	bra.uni 	$L__BB1_29;
$L__BB1_40:
	add.s64 	%rd75, %rd102, %rd2;
	mul.lo.s64 	%rd116, %rd75, %rd72;
	add.s64 	%rd58, %rd116, %rd72;
	setp.ge.u64 	%p5, %rd116, %rd58;
	@%p5 bra 	$L__BB1_47;
$L__BB1_41:
	add.s64 	%rd119, %rd116, %rd4;
	setp.ge.u64 	%p6, %rd119, %rd58;
	@%p6 bra 	$L__BB1_46;
	mov.u64 	%rd117, %rd119;
	mov.u64 	%rd118, %rd4;
$L__BB1_43:
	shl.b64 	%rd76, %rd117, 2;
	add.s64 	%rd77, %rd1, %rd76;
	ld.global.f32 	%f1, [%rd77];
	cvt.u32.u64 	%r20, %rd118;
	shl.b32 	%r21, %r20, 2;
	add.s32 	%r22, %r3, %r21;
	st.shared.f32 	[%r22], %f1;
	add.s64 	%rd63, %rd118, 2;
	setp.lt.u64 	%p7, %rd118, 32;
	add.s64 	%rd117, %rd63, %rd116;
	setp.lt.u64 	%p8, %rd117, %rd58;
	and.pred  	%p9, %p7, %p8;
	mov.u64 	%rd118, %rd63;
	@%p9 bra 	$L__BB1_43;
	mov.u64 	%rd120, %rd4;
$L__BB1_45:
	cvt.u32.u64 	%r23, %rd120;
	shl.b32 	%r24, %r23, 2;
	add.s32 	%r25, %r3, %r24;
	ld.shared.f32 	%f2, [%r25];
	shl.b64 	%rd78, %rd119, 2;
	add.s64 	%rd79, %rd1, %rd78;
	st.global.f32 	[%rd79], %f2;
	add.s64 	%rd67, %rd120, 2;
	setp.lt.u64 	%p10, %rd120, 32;
	add.s64 	%rd119, %rd67, %rd116;
	setp.lt.u64 	%p11, %rd119, %rd58;
	and.pred  	%p12, %p10, %p11;
	mov.u64 	%rd120, %rd67;
	@%p12 bra 	$L__BB1_45;
$L__BB1_46:
	add.s64 	%rd116, %rd116, 34;
	setp.lt.u64 	%p13, %rd116, %rd58;
	@%p13 bra 	$L__BB1_41;
$L__BB1_47:
	add.s64 	%rd102, %rd102, 256;
	setp.lt.u64 	%p14, %rd102, %rd71;
	@%p14 bra 	$L__BB1_40;
$L__BB1_48:
	ret;

}
	// .globl	_Z22kernel_extremeLocalityPfS_mmmi
.visible .entry _Z22kernel_extremeLocalityPfS_mmmi(
	.param .u64 .ptr .align 1 _Z22kernel_extremeLocalityPfS_mmmi_param_0,
	.param .u64 .ptr .align 1 _Z22kernel_extremeLocalityPfS_mmmi_param_1,
	.param .u64 _Z22kernel_extremeLocalityPfS_mmmi_param_2,
	.param .u64 _Z22kernel_extremeLocalityPfS_mmmi_param_3,
	.param .u64 _Z22kernel_extremeLocalityPfS_mmmi_param_4,
	.param .u32 _Z22kernel_extremeLocalityPfS_mmmi_param_5
)
{
	.reg .pred 	%p<27>;
	.reg .b32 	%r<43>;
	.reg .b32 	%f<7>;
	.reg .b64 	%rd<63>;
	// demoted variable
	.shared .align 4 .b8 _ZZ22kernel_extremeLocalityPfS_mmmiE4data[32768];
	ld.param.u64 	%rd41, [_Z22kernel_extremeLocalityPfS_mmmi_param_0];
	ld.param.u64 	%rd39, [_Z22kernel_extremeLocalityPfS_mmmi_param_3];
	ld.param.u64 	%rd40, [_Z22kernel_extremeLocalityPfS_mmmi_param_4];
	ld.param.u32 	%r11, [_Z22kernel_extremeLocalityPfS_mmmi_param_5];
	cvta.to.global.u64 	%rd1, %rd41;
	mov.u32 	%r12, %tid.x;
	and.b32  	%r1, %r12, 63;
	shr.u32 	%r2, %r12, 6;
	shl.b32 	%r13, %r2, 12;
	mov.u32 	%r14, _ZZ22kernel_extremeLocalityPfS_mmmiE4data;
	add.s32 	%r3, %r14, %r13;
	mov.u32 	%r40, %r1;
$L__BB2_1:
	shl.b32 	%r15, %r40, 2;
	add.s32 	%r16, %r3, %r15;
	mov.b32 	%r17, 0;
	st.shared.u32 	[%r16], %r17;
	add.s32 	%r5, %r40, 64;
	setp.lt.u32 	%p1, %r40, 960;
	mov.u32 	%r40, %r5;
	@%p1 bra 	$L__BB2_1;
	cvt.u64.u32 	%rd50, %r2;
	setp.le.u64 	%p2, %rd39, %rd50;
	@%p2 bra 	$L__BB2_25;
	mov.u32 	%r18, %ctaid.x;
	cvt.u32.u64 	%r19, %rd39;
	cvt.u32.u64 	%r20, %rd40;
	mul.lo.s32 	%r21, %r20, %r19;
	mul.lo.s32 	%r22, %r18, %r21;
	cvt.s64.s32 	%rd3, %r22;
	cvt.u64.u32 	%rd4, %r1;
	setp.gt.s32 	%p3, %r11, 0;
	@%p3 bra 	$L__BB2_4;
	bra.uni 	$L__BB2_17;
$L__BB2_4:
	shl.b32 	%r30, %r1, 2;
	or.b32  	%r31, %r13, %r30;
	add.s32 	%r6, %r14, %r31;
$L__BB2_5:
	mad.lo.s64 	%rd51, %rd50, %rd40, %rd3;
	add.s64 	%rd7, %rd51, %rd40;
	setp.ge.u64 	%p14, %rd51, %rd7;
	@%p14 bra 	$L__BB2_6;
	bra.uni 	$L__BB2_7;
$L__BB2_6:
	add.s64 	%rd50, %rd50, 8;
	setp.lt.u64 	%p26, %rd50, %rd39;
	@%p26 bra 	$L__BB2_5;
	bra.uni 	$L__BB2_25;
$L__BB2_7:
	add.s64 	%rd55, %rd51, %rd4;
	setp.ge.u64 	%p15, %rd55, %rd7;
	@%p15 bra 	$L__BB2_10;
	shl.b64 	%rd46, %rd55, 2;
	add.s64 	%rd52, %rd1, %rd46;
	add.s64 	%rd12, %rd51, 64;
	mov.u32 	%r41, %r6;
	mov.u64 	%rd53, %rd4;
$L__BB2_9:
	ld.global.f32 	%f3, [%rd52];
	st.shared.f32 	[%r41], %f3;
	add.s64 	%rd15, %rd53, 64;
	setp.lt.u64 	%p16, %rd53, 960;
	add.s64 	%rd47, %rd12, %rd53;
	setp.lt.u64 	%p17, %rd47, %rd7;
	and.pred  	%p18, %p16, %p17;
	add.s64 	%rd52, %rd52, 256;
	add.s32 	%r41, %r41, 256;
	mov.u64 	%rd53, %rd15;
	@%p18 bra 	$L__BB2_9;
$L__BB2_10:
	mov.b32 	%r42, 0;
$L__BB2_11:
	mov.u64 	%rd54, %rd4;
$L__BB2_12:
	cvt.u32.u64 	%r34, %rd54;
	shl.b32 	%r35, %r34, 2;
	add.s32 	%r36, %r3, %r35;
	ld.shared.f32 	%f4, [%r36];
	add.f32 	%f5, %f4, 0f3F800000;
	st.shared.f32 	[%r36], %f5;
	add.s64 	%rd18, %rd54, 64;
	setp.lt.u64 	%p19, %rd54, 960;
	mov.u64 	%rd54, %rd18;
	@%p19 bra 	$L__BB2_12;
	add.s32 	%r42, %r42, 1;
	setp.eq.s32 	%p20, %r42, %r11;
	@%p20 bra 	$L__BB2_14;
	bra.uni 	$L__BB2_11;
$L__BB2_14:
	setp.ge.u64 	%p21, %rd55, %rd7;
	mov.u64 	%rd56, %rd4;
	@%p21 bra 	$L__BB2_16;
$L__BB2_15:
	cvt.u32.u64 	%r37, %rd56;
	shl.b32 	%r38, %r37, 2;
	add.s32 	%r39, %r3, %r38;
	ld.shared.f32 	%f6, [%r39];
	shl.b64 	%rd48, %rd55, 2;
	add.s64 	%rd49, %rd1, %rd48;
	st.global.f32 	[%rd49], %f6;
	add.s64 	%rd21, %rd56, 64;
	setp.lt.u64 	%p22, %rd56, 960;
	add.s64 	%rd55, %rd21, %rd51;
	setp.lt.u64 	%p23, %rd55, %rd7;
	and.pred  	%p24, %p22, %p23;
	mov.u64 	%rd56, %rd21;
	@%p24 bra 	$L__BB2_15;
$L__BB2_16:
	add.s64 	%rd51, %rd51, 512;
	setp.lt.u64 	%p25, %rd51, %rd7;
	@%p25 bra 	$L__BB2_7;
	bra.uni 	$L__BB2_6;
$L__BB2_17:
	mad.lo.s64 	%rd58, %rd50, %rd40, %rd3;
	add.s64 	%rd26, %rd58, %rd40;
	setp.ge.u64 	%p4, %rd58, %rd26;
	@%p4 bra 	$L__BB2_24;
$L__BB2_18:
	add.s64 	%rd61, %rd58, %rd4;
	setp.ge.u64 	%p5, %rd61, %rd26;
	@%p5 bra 	$L__BB2_23;
	mov.u64 	%rd59, %rd61;
	mov.u64 	%rd60, %rd4;
$L__BB2_20:
	shl.b64 	%rd42, %rd59, 2;
	add.s64 	%rd43, %rd1, %rd42;
	ld.global.f32 	%f1, [%rd43];
	cvt.u32.u64 	%r23, %rd60;
	shl.b32 	%r24, %r23, 2;
	add.s32 	%r25, %r3, %r24;
	st.shared.f32 	[%r25], %f1;
	add.s64 	%rd31, %rd60, 64;
	setp.lt.u64 	%p6, %rd60, 960;
	add.s64 	%rd59, %rd31, %rd58;
	setp.lt.u64 	%p7, %rd59, %rd26;
	and.pred  	%p8, %p6, %p7;
	mov.u64 	%rd60, %rd31;
	@%p8 bra 	$L__BB2_20;
	mov.u64 	%rd62, %rd4;
$L__BB2_22:
	cvt.u32.u64 	%r26, %rd62;
	shl.b32 	%r27, %r26, 2;
	add.s32 	%r28, %r3, %r27;
	ld.shared.f32 	%f2, [%r28];
	shl.b64 	%rd44, %rd61, 2;
	add.s64 	%rd45, %rd1, %rd44;
	st.global.f32 	[%rd45], %f2;
	add.s64 	%rd35, %rd62, 64;
	setp.lt.u64 	%p9, %rd62, 960;
	add.s64 	%rd61, %rd35, %rd58;
	setp.lt.u64 	%p10, %rd61, %rd26;
	and.pred  	%p11, %p9, %p10;
	mov.u64 	%rd62, %rd35;
	@%p11 bra 	$L__BB2_22;
$L__BB2_23:
	add.s64 	%rd58, %rd58, 512;
	setp.lt.u64 	%p12, %rd58, %rd26;
	@%p12 bra 	$L__BB2_18;
$L__BB2_24:
	add.s64 	%rd50, %rd50, 8;
	setp.lt.u64 	%p13, %rd50, %rd39;
	@%p13 bra 	$L__BB2_17;
$L__BB2_25:
	ret;

}


// ===== COMPILED SASS (sm_100) =====

	.target	sm_100

	.elftype	@"ET_EXEC"


//--------------------- .note.nv.tkinfo           --------------------------
	.section	.note.nv.tkinfo,"",@"SHT_NOTE"
	.sectionflags	@"SHF_NOTE_NV_TKINFO"
	.tkinfo
        /*0018*/ 	.word	0x00000002
        /*0030*/ 	.string	""
        /*0030*/ 	.string	"ptxas"
        /*0030*/ 	.string	"Cuda compilation tools, release 13.0, V13.0.88"
        /*0030*/ 	.string	"Build cuda_13.0.r13.0/compiler.36424714_0"
        /*0030*/ 	.string	"-arch sm_100 -m 64 "



//--------------------- .note.nv.cuinfo           --------------------------
	.section	.note.nv.cuinfo,"",@"SHT_NOTE"
	.sectionflags	@"SHF_NOTE_NV_CUINFO"
        /*0018*/ 	.short	0x0002
        /*001a*/ 	.short	0x0064
        /*001c*/ 	.short	0x0082
	.zero		2


//--------------------- .nv.info                  --------------------------
	.section	.nv.info,"",@"SHT_CUDA_INFO"
	.align	4


	//----- nvinfo : EIATTR_REGCOUNT
	.align		4
        /*0000*/ 	.byte	0x04, 0x2f
        /*0002*/ 	.short	(.L_10 - .L_9)
	.align		4
.L_9:
        /*0004*/ 	.word	index@(_Z6kernelPfS_mmmi)
        /*0008*/ 	.word	0x00000018


	//----- nvinfo : EIATTR_FRAME_SIZE
	.align		4
.L_10:
        /*000c*/ 	.byte	0x04, 0x11
        /*000e*/ 	.short	(.L_12 - .L_11)
	.align		4
.L_11:
        /*0010*/ 	.word	index@(_Z6kernelPfS_mmmi)
        /*0014*/ 	.word	0x00000000


	//----- nvinfo : EIATTR_REGCOUNT
	.align		4
.L_12:
        /*0018*/ 	.byte	0x04, 0x2f
        /*001a*/ 	.short	(.L_14 - .L_13)
	.align		4
.L_13:
        /*001c*/ 	.word	index@(_Z18kernel_lowLocalityPfS_mmmi)
        /*0020*/ 	.word	0x00000018


	//----- nvinfo : EIATTR_FRAME_SIZE
	.align		4
.L_14:
        /*0024*/ 	.byte	0x04, 0x11
        /*0026*/ 	.short	(.L_16 - .L_15)
	.align		4
.L_15:
        /*0028*/ 	.word	index@(_Z18kernel_lowLocalityPfS_mmmi)
        /*002c*/ 	.word	0x00000000


	//----- nvinfo : EIATTR_REGCOUNT
	.align		4
.L_16:
        /*0030*/ 	.byte	0x04, 0x2f
        /*0032*/ 	.short	(.L_18 - .L_17)
	.align		4
.L_17:
        /*0034*/ 	.word	index@(_Z22kernel_extremeLocalityPfS_mmmi)
        /*0038*/ 	.word	0x00000018


	//----- nvinfo : EIATTR_FRAME_SIZE
	.align		4
.L_18:
        /*003c*/ 	.byte	0x04, 0x11
        /*003e*/ 	.short	(.L_20 - .L_19)
	.align		4
.L_19:
        /*0040*/ 	.word	index@(_Z22kernel_extremeLocalityPfS_mmmi)
        /*0044*/ 	.word	0x00000000


	//----- nvinfo : EIATTR_MIN_STACK_SIZE
	.align		4
.L_20:
        /*0048*/ 	.byte	0x04, 0x12
        /*004a*/ 	.short	(.L_22 - .L_21)
	.align		4
.L_21:
        /*004c*/ 	.word	index@(_Z22kernel_extremeLocalityPfS_mmmi)
        /*0050*/ 	.word	0x00000000


	//----- nvinfo : EIATTR_MIN_STACK_SIZE
	.align		4
.L_22:
        /*0054*/ 	.byte	0x04, 0x12
        /*0056*/ 	.short	(.L_24 - .L_23)
	.align		4
.L_23:
        /*0058*/ 	.word	index@(_Z18kernel_lowLocalityPfS_mmmi)
        /*005c*/ 	.word	0x00000000


	//----- nvinfo : EIATTR_MIN_STACK_SIZE
	.align		4
.L_24:
        /*0060*/ 	.byte	0x04, 0x12
        /*0062*/ 	.short	(.L_26 - .L_25)
	.align		4
.L_25:
        /*0064*/ 	.word	index@(_Z6kernelPfS_mmmi)
        /*0068*/ 	.word	0x00000000
.L_26:


//--------------------- .nv.compat                --------------------------
	.section	.nv.compat,"",@"SHT_CUDA_COMPAT_INFO"
	.align	4
        /*0000*/ 	.byte	0x02, 0x09, 0x00, 0x00, 0x02, 0x02, 0x01, 0x00, 0x02, 0x05, 0x05, 0x00, 0x03, 0x07, 0x01, 0x01
        /*0010*/ 	.byte	0x02, 0x03, 0x00, 0x00, 0x02, 0x06, 0x01, 0x00, 0x04, 0x0b, 0x08, 0x00, 0x09, 0x00, 0x00, 0x00
        /*0020*/ 	.byte	0x00, 0x00, 0x00, 0x00


//--------------------- .nv.info._Z22kernel_extremeLocalityPfS_mmmi --------------------------
	.section	.nv.info._Z22kernel_extremeLocalityPfS_mmmi,"",@"SHT_CUDA_INFO"
	.sectionflags	@""
	.align	4


	//----- nvinfo : EIATTR_CUDA_API_VERSION
	.align		4
        /*0000*/ 	.byte	0x04, 0x37
        /*0002*/ 	.short	(.L_28 - .L_27)
.L_27:
        /*0004*/ 	.word	0x00000082


	//----- nvinfo : EIATTR_KPARAM_INFO
	.align		4
.L_28:
        /*0008*/ 	.byte	0x04, 0x17
        /*000a*/ 	.short	(.L_30 - .L_29)
.L_29:
        /*000c*/ 	.word	0x00000000
        /*0010*/ 	.short	0x0005
        /*0012*/ 	.short	0x0028
        /*0014*/ 	.byte	0x00, 0xf0, 0x11, 0x00


	//----- nvinfo : EIATTR_KPARAM_INFO
	.align		4
.L_30:
        /*0018*/ 	.byte	0x04, 0x17
        /*001a*/ 	.short	(.L_32 - .L_31)
.L_31:
        /*001c*/ 	.word	0x00000000
        /*0020*/ 	.short	0x0004
        /*0022*/ 	.short	0x0020
        /*0024*/ 	.byte	0x00, 0xf0, 0x21, 0x00


	//----- nvinfo : EIATTR_KPARAM_INFO
	.align		4
.L_32:
        /*0028*/ 	.byte	0x04, 0x17
        /*002a*/ 	.short	(.L_34 - .L_33)
.L_33:
        /*002c*/ 	.word	0x00000000
        /*0030*/ 	.short	0x0003
        /*0032*/ 	.short	0x0018
        /*0034*/ 	.byte	0x00, 0xf0, 0x21, 0x00


	//----- nvinfo : EIATTR_KPARAM_INFO
	.align		4
.L_34:
        /*0038*/ 	.byte	0x04, 0x17
        /*003a*/ 	.short	(.L_36 - .L_35)
.L_35:
        /*003c*/ 	.word	0x00000000
        /*0040*/ 	.short	0x0002
        /*0042*/ 	.short	0x0010
        /*0044*/ 	.byte	0x00, 0xf0, 0x21, 0x00


	//----- nvinfo : EIATTR_KPARAM_INFO
	.align		4
.L_36:
        /*0048*/ 	.byte	0x04, 0x17
        /*004a*/ 	.short	(.L_38 - .L_37)
.L_37:
        /*004c*/ 	.word	0x00000000
        /*0050*/ 	.short	0x0001
        /*0052*/ 	.short	0x0008
        /*0054*/ 	.byte	0x00, 0xf5, 0x21, 0x00


	//----- nvinfo : EIATTR_KPARAM_INFO
	.align		4
.L_38:
        /*0058*/ 	.byte	0x04, 0x17
        /*005a*/ 	.short	(.L_40 - .L_39)
.L_39:
        /*005c*/ 	.word	0x00000000
        /*0060*/ 	.short	0x0000
        /*0062*/ 	.short	0x0000
        /*0064*/ 	.byte	0x00, 0xf5, 0x21, 0x00


	//----- nvinfo : EIATTR_SPARSE_MMA_MASK
	.align		4
.L_40:
        /*0068*/ 	.byte	0x03, 0x50
        /*006a*/ 	.short	0x0000


	//----- nvinfo : EIATTR_MAXREG_COUNT
	.align		4
        /*006c*/ 	.byte	0x03, 0x1b
        /*006e*/ 	.short	0x00ff


	//----- nvinfo : EIATTR_MERCURY_ISA_VERSION
	.align		4
        /*0070*/ 	.byte	0x03, 0x5f
        /*0072*/ 	.short	0x0101


	//----- nvinfo : EIATTR_VRC_CTA_INIT_COUNT
	.align		4
        /*0074*/ 	.byte	0x02, 0x4a
	.zero		1
	.zero		1


	//----- nvinfo : EIATTR_EXIT_INSTR_OFFSETS
	.align		4
        /*0078*/ 	.byte	0x04, 0x1c
        /*007a*/ 	.short	(.L_42 - .L_41)


	//   ....[0]....
.L_41:
        /*007c*/ 	.word	0x00000130


	//   ....[1]....
        /*0080*/ 	.word	0x00000660


	//   ....[2]....
        /*0084*/ 	.word	0x00000cb0


	//----- nvinfo : EIATTR_CRS_STACK_SIZE
	.align		4
.L_42:
        /*0088*/ 	.byte	0x04, 0x1e
        /*008a*/ 	.short	(.L_44 - .L_43)
.L_43:
        /*008c*/ 	.word	0x00000000


	//----- nvinfo : EIATTR_CBANK_PARAM_SIZE
	.align		4
.L_44:
        /*0090*/ 	.byte	0x03, 0x19
        /*0092*/ 	.short	0x002c


	//----- nvinfo : EIATTR_PARAM_CBANK
	.align		4
        /*0094*/ 	.byte	0x04, 0x0a
        /*0096*/ 	.short	(.L_46 - .L_45)
	.align		4
.L_45:
        /*0098*/ 	.word	index@(.nv.constant0._Z22kernel_extremeLocalityPfS_mmmi)
        /*009c*/ 	.short	0x0380
        /*009e*/ 	.short	0x002c


	//----- nvinfo : EIATTR_SW_WAR
	.align		4
.L_46:
        /*00a0*/ 	.byte	0x04, 0x36
        /*00a2*/ 	.short	(.L_48 - .L_47)
.L_47:
        /*00a4*/ 	.word	0x00000008
.L_48:


//--------------------- .nv.info._Z18kernel_lowLocalityPfS_mmmi --------------------------
	.section	.nv.info._Z18kernel_lowLocalityPfS_mmmi,"",@"SHT_CUDA_INFO"
	.sectionflags	@""
	.align	4


	//----- nvinfo : EIATTR_CUDA_API_VERSION
	.align		4
        /*0000*/ 	.byte	0x04, 0x37
        /*0002*/ 	.short	(.L_50 - .L_49)
.L_49:
        /*0004*/ 	.word	0x00000082


	//----- nvinfo : EIATTR_KPARAM_INFO
	.align		4
.L_50:
        /*0008*/ 	.byte	0x04, 0x17
        /*000a*/ 	.short	(.L_52 - .L_51)
.L_51:
        /*000c*/ 	.word	0x00000000
        /*0010*/ 	.short	0x0005
        /*0012*/ 	.short	0x0028
        /*0014*/ 	.byte	0x00, 0xf0, 0x11, 0x00


	//----- nvinfo : EIATTR_KPARAM_INFO
	.align		4
.L_52:
        /*0018*/ 	.byte	0x04, 0x17
        /*001a*/ 	.short	(.L_54 - .L_53)
.L_53:
        /*001c*/ 	.word	0x00000000
        /*0020*/ 	.short	0x0004
        /*0022*/ 	.short	0x0020
        /*0024*/ 	.byte	0x00, 0xf0, 0x21, 0x00


	//----- nvinfo : EIATTR_KPARAM_INFO
	.align		4
.L_54:
        /*0028*/ 	.byte	0x04, 0x17
        /*002a*/ 	.short	(.L_56 - .L_55)
.L_55:
        /*002c*/ 	.word	0x00000000
        /*0030*/ 	.short	0x0003
        /*0032*/ 	.short	0x0018
        /*0034*/ 	.byte	0x00, 0xf0, 0x21, 0x00


	//----- nvinfo : EIATTR_KPARAM_INFO
	.align		4
.L_56:
        /*0038*/ 	.byte	0x04, 0x17
        /*003a*/ 	.short	(.L_58 - .L_57)
.L_57:
        /*003c*/ 	.word	0x00000000
        /*0040*/ 	.short	0x0002
        /*0042*/ 	.short	0x0010
        /*0044*/ 	.byte	0x00, 0xf0, 0x21, 0x00


	//----- nvinfo : EIATTR_KPARAM_INFO
	.align		4
.L_58:
        /*0048*/ 	.byte	0x04, 0x17
        /*004a*/ 	.short	(.L_60 - .L_59)
.L_59:
        /*004c*/ 	.word	0x00000000
        /*0050*/ 	.short	0x0001
        /*0052*/ 	.short	0x0008
        /*0054*/ 	.byte	0x00, 0xf5, 0x21, 0x00


	//----- nvinfo : EIATTR_KPARAM_INFO
	.align		4
.L_60:
        /*0058*/ 	.byte	0x04, 0x17
        /*005a*/ 	.short	(.L_62 - .L_61)
.L_61:
        /*005c*/ 	.word	0x00000000
        /*0060*/ 	.short	0x0000
        /*0062*/ 	.short	0x0000
        /*0064*/ 	.byte	0x00, 0xf5, 0x21, 0x00


	//----- nvinfo : EIATTR_SPARSE_MMA_MASK
	.align		4
.L_62:
        /*0068*/ 	.byte	0x03, 0x50
        /*006a*/ 	.short	0x0000


	//----- nvinfo : EIATTR_MAXREG_COUNT
	.align		4
        /*006c*/ 	.byte	0x03, 0x1b
        /*006e*/ 	.short	0x00ff


	//----- nvinfo : EIATTR_MERCURY_ISA_VERSION
	.align		4
        /*0070*/ 	.byte	0x03, 0x5f
        /*0072*/ 	.short	0x0101


	//----- nvinfo : EIATTR_VRC_CTA_INIT_COUNT
	.align		4
        /*0074*/ 	.byte	0x02, 0x4a
	.zero		1
	.zero		1


	//----- nvinfo : EIATTR_EXIT_INSTR_OFFSETS
	.align		4
        /*0078*/ 	.byte	0x04, 0x1c
        /*007a*/ 	.short	(.L_64 - .L_63)


	//   ....[0]....
.L_63:
        /*007c*/ 	.word	0x00000150


	//   ....[1]....
        /*0080*/ 	.word	0x00000690


	//   ....[2]....
        /*0084*/ 	.word	0x00000d70


	//   ....[3]....
        /*0088*/ 	.word	0x00001270


	//   ....[4]....
        /*008c*/ 	.word	0x00001880


	//----- nvinfo : EIATTR_CRS_STACK_SIZE
	.align		4
.L_64:
        /*0090*/ 	.byte	0x04, 0x1e
        /*0092*/ 	.short	(.L_66 - .L_65)
.L_65:
        /*0094*/ 	.word	0x00000000


	//----- nvinfo : EIATTR_CBANK_PARAM_SIZE
	.align		4
.L_66:
        /*0098*/ 	.byte	0x03, 0x19
        /*009a*/ 	.short	0x002c


	//----- nvinfo : EIATTR_PARAM_CBANK
	.align		4
        /*009c*/ 	.byte	0x04, 0x0a
        /*009e*/ 	.short	(.L_68 - .L_67)
	.align		4
.L_67:
        /*00a0*/ 	.word	index@(.nv.constant0._Z18kernel_lowLocalityPfS_mmmi)
        /*00a4*/ 	.short	0x0380
        /*00a6*/ 	.short	0x002c


	//----- nvinfo : EIATTR_SW_WAR
	.align		4
.L_68:
        /*00a8*/ 	.byte	0x04, 0x36
        /*00aa*/ 	.short	(.L_70 - .L_69)
.L_69:
        /*00ac*/ 	.word	0x00000008
.L_70:


//--------------------- .nv.info._Z6kernelPfS_mmmi --------------------------
	.section	.nv.info._Z6kernelPfS_mmmi,"",@"SHT_CUDA_INFO"
	.sectionflags	@""
	.align	4


	//----- nvinfo : EIATTR_CUDA_API_VERSION
	.align		4
        /*0000*/ 	.byte	0x04, 0x37
        /*0002*/ 	.short	(.L_72 - .L_71)
.L_71:
        /*0004*/ 	.word	0x00000082


	//----- nvinfo : EIATTR_KPARAM_INFO
	.align		4
.L_72:
        /*0008*/ 	.byte	0x04, 0x17
        /*000a*/ 	.short	(.L_74 - .L_73)
.L_73:
        /*000c*/ 	.word	0x00000000
        /*0010*/ 	.short	0x0005
        /*0012*/ 	.short	0x0028
        /*0014*/ 	.byte	0x00, 0xf0, 0x11, 0x00


	//----- nvinfo : EIATTR_KPARAM_INFO
	.align		4
.L_74:
        /*0018*/ 	.byte	0x04, 0x17
        /*001a*/ 	.short	(.L_76 - .L_75)
.L_75:
        /*001c*/ 	.word	0x00000000
        /*0020*/ 	.short	0x0004
        /*0022*/ 	.short	0x0020
        /*0024*/ 	.byte	0x00, 0xf0, 0x21, 0x00


	//----- nvinfo : EIATTR_KPARAM_INFO
	.align		4
.L_76:
        /*0028*/ 	.byte	0x04, 0x17
        /*002a*/ 	.short	(.L_78 - .L_77)
.L_77:
        /*002c*/ 	.word	0x00000000
        /*0030*/ 	.short	0x0003
        /*0032*/ 	.short	0x0018
        /*0034*/ 	.byte	0x00, 0xf0, 0x21, 0x00


	//----- nvinfo : EIATTR_KPARAM_INFO
	.align		4
.L_78:
        /*0038*/ 	.byte	0x04, 0x17
        /*003a*/ 	.short	(.L_80 - .L_79)
.L_79:
        /*003c*/ 	.word	0x00000000
        /*0040*/ 	.short	0x0002
        /*0042*/ 	.short	0x0010
        /*0044*/ 	.byte	0x00, 0xf0, 0x21, 0x00


	//----- nvinfo : EIATTR_KPARAM_INFO
	.align		4
.L_80:
        /*0048*/ 	.byte	0x04, 0x17
        /*004a*/ 	.short	(.L_82 - .L_81)
.L_81:
        /*004c*/ 	.word	0x00000000
        /*0050*/ 	.short	0x0001
        /*0052*/ 	.short	0x0008
        /*0054*/ 	.byte	0x00, 0xf5, 0x21, 0x00


	//----- nvinfo : EIATTR_KPARAM_INFO
	.align		4
.L_82:
        /*0058*/ 	.byte	0x04, 0x17
        /*005a*/ 	.short	(.L_84 - .L_83)
.L_83:
        /*005c*/ 	.word	0x00000000
        /*0060*/ 	.short	0x0000
        /*0062*/ 	.short	0x0000
        /*0064*/ 	.byte	0x00, 0xf5, 0x21, 0x00


	//----- nvinfo : EIATTR_SPARSE_MMA_MASK
	.align		4
.L_84:
        /*0068*/ 	.byte	0x03, 0x50
        /*006a*/ 	.short	0x0000


	//----- nvinfo : EIATTR_MAXREG_COUNT
	.align		4
        /*006c*/ 	.byte	0x03, 0x1b
        /*006e*/ 	.short	0x00ff


	//----- nvinfo : EIATTR_MERCURY_ISA_VERSION
	.align		4
        /*0070*/ 	.byte	0x03, 0x5f
        /*0072*/ 	.short	0x0101


	//----- nvinfo : EIATTR_VRC_CTA_INIT_COUNT
	.align		4
        /*0074*/ 	.byte	0x02, 0x4a
	.zero		1
	.zero		1


	//----- nvinfo : EIATTR_EXIT_INSTR_OFFSETS
	.align		4
        /*0078*/ 	.byte	0x04, 0x1c
        /*007a*/ 	.short	(.L_86 - .L_85)


	//   ....[0]....
.L_85:
        /*007c*/ 	.word	0x00000130


	//   ....[1]....
        /*0080*/ 	.word	0x00000660


	//   ....[2]....
        /*0084*/ 	.word	0x00000cb0


	//----- nvinfo : EIATTR_CRS_STACK_SIZE
	.align		4
.L_86:
        /*0088*/ 	.byte	0x04, 0x1e
        /*008a*/ 	.short	(.L_88 - .L_87)
.L_87:
        /*008c*/ 	.word	0x00000000


	//----- nvinfo : EIATTR_CBANK_PARAM_SIZE
	.align		4
.L_88:
        /*0090*/ 	.byte	0x03, 0x19
        /*0092*/ 	.short	0x002c


	//----- nvinfo : EIATTR_PARAM_CBANK
	.align		4
        /*0094*/ 	.byte	0x04, 0x0a
        /*0096*/ 	.short	(.L_90 - .L_89)
	.align		4
.L_89:
        /*0098*/ 	.word	index@(.nv.constant0._Z6kernelPfS_mmmi)
        /*009c*/ 	.short	0x0380
        /*009e*/ 	.short	0x002c


	//----- nvinfo : EIATTR_SW_WAR
	.align		4
.L_90:
        /*00a0*/ 	.byte	0x04, 0x36
        /*00a2*/ 	.short	(.L_92 - .L_91)
.L_91:
        /*00a4*/ 	.word	0x00000008
.L_92:


//--------------------- .nv.callgraph             --------------------------
	.section	.nv.callgraph,"",@"SHT_CUDA_CALLGRAPH"
	.align	4
	.sectionentsize	8
	.align		4
        /*0000*/ 	.word	0x00000000
	.align		4
        /*0004*/ 	.word	0xffffffff
	.align		4
        /*0008*/ 	.word	0x00000000
	.align		4
        /*000c*/ 	.word	0xfffffffe
	.align		4
        /*0010*/ 	.word	0x00000000
	.align		4
        /*0014*/ 	.word	0xfffffffd
	.align		4
        /*0018*/ 	.word	0x00000000
	.align		4
        /*001c*/ 	.word	0xfffffffc


//--------------------- .nv.constant4             --------------------------
	.section	.nv.constant4,"a",@progbits
	.align	8
	.align		8
.nv.constant4:
        /*0000*/ 	.dword	precalc_xorwow_matrix
	.align		8
        /*0008*/ 	.dword	precalc_xorwow_offset_matrix
	.align		8
        /*0010*/ 	.dword	mrg32k3aM1
	.align		8
        /*0018*/ 	.dword	mrg32k3aM2
	.align		8
        /*0020*/ 	.dword	mrg32k3aM1SubSeq
	.align		8
        /*0028*/ 	.dword	mrg32k3aM2SubSeq
	.align		8
        /*0030*/ 	.dword	mrg32k3aM1Seq
	.align		8
        /*0038*/ 	.dword	mrg32k3aM2Seq


//--------------------- .nv.constant3             --------------------------
	.section	.nv.constant3,"a",@progbits
	.align	8
.nv.constant3:
	.type		__cr_lgamma_table,@object
	.size		__cr_lgamma_table,(.L_8 - __cr_lgamma_table)
__cr_lgamma_table:
        /*0000*/ 	.byte	0x00, 0x00, 0x00, 0x00, 0x00, 0x00, 0x00, 0x00, 0x00, 0x00, 0x00, 0x00, 0x00, 0x00, 0x00, 0x00
        /*0010*/ 	.byte	0xef, 0x39, 0xfa, 0xfe, 0x42, 0x2e, 0xe6, 0x3f, 0x02, 0x20, 0x2a, 0xfa, 0x0b, 0xab, 0xfc, 0x3f
        /*0020*/ 	.byte	0xf9, 0x2c, 0x92, 0x7c, 0xa7, 0x6c, 0x09, 0x40, 0xc9, 0x79, 0x44, 0x3c, 0x64, 0x26, 0x13, 0x40
        /*0030*/ 	.byte	0xca, 0x01, 0xcf, 0x3a, 0x27, 0x51, 0x1a, 0x40, 0x30, 0xcc, 0x2d, 0xf3, 0xe1, 0x0c, 0x21, 0x40
        /*0040*/ 	.byte	0x0d, 0xb7, 0xfc, 0x82, 0x8e, 0x35, 0x25, 0x40
.L_8:


//--------------------- .text._Z22kernel_extremeLocalityPfS_mmmi --------------------------
	.section	.text._Z22kernel_extremeLocalityPfS_mmmi,"ax",@progbits
	.align	128
        .global         _Z22kernel_extremeLocalityPfS_mmmi
        .type           _Z22kernel_extremeLocalityPfS_mmmi,@function
        .size           _Z22kernel_extremeLocalityPfS_mmmi,(.L_x_102 - _Z22kernel_extremeLocalityPfS_mmmi)
        .other          _Z22kernel_extremeLocalityPfS_mmmi,@"STO_CUDA_ENTRY STV_DEFAULT"
_Z22kernel_extremeLocalityPfS_mmmi:
.text._Z22kernel_extremeLocalityPfS_mmmi:
[----:B------:R-:W-:Y:S01]  /*0000*/  LDC R1, c[0x0][0x37c] ;  /* 0x0000df00ff017b82 */ /* 0x000fe20000000800 */
[----:B------:R-:W0:Y:S07]  /*0010*/  S2R R4, SR_TID.X ;  /* 0x0000000000047919 */ /* 0x000e2e0000002100 */
[----:B------:R-:W1:Y:S01]  /*0020*/  S2UR UR6, SR_CgaCtaId ;  /* 0x00000000000679c3 */ /* 0x000e620000008800 */
[----:B------:R-:W-:Y:S01]  /*0030*/  UMOV UR4, 0x400 ;  /* 0x0000040000047882 */ /* 0x000fe20000000000 */
[----:B------:R-:W-:Y:S01]  /*0040*/  BSSY.RECONVERGENT B0, `(.L_x_0) ;  /* 0x000000b000007945 */ /* 0x000fe20003800200 */
[----:B-1----:R-:W-:Y:S01]  /*0050*/  ULEA UR6, UR6, UR4, 0x18 ;  /* 0x0000000406067291 */ /* 0x002fe2000f8ec0ff */
[----:B0-----:R-:W-:-:S02]  /*0060*/  SHF.R.U32.HI R0, RZ, 0x6, R4 ;  /* 0x00000006ff007819 */ /* 0x001fc40000011604 */
[----:B------:R-:W-:-:S03]  /*0070*/  LOP3.LUT R4, R4, 0x3f, RZ, 0xc0, !PT ;  /* 0x0000003f04047812 */ /* 0x000fc600078ec0ff */
[----:B------:R-:W-:Y:S02]  /*0080*/  LEA R2, R0, UR6, 0xc ;  /* 0x0000000600027c11 */ /* 0x000fe4000f8e60ff */
[----:B------:R-:W-:-:S07]  /*0090*/  IMAD.MOV.U32 R3, RZ, RZ, R4 ;  /* 0x000000ffff037224 */ /* 0x000fce00078e0004 */
.L_x_1:
[C---:B------:R-:W-:Y:S01]  /*00a0*/  IMAD R5, R3.reuse, 0x4, R2 ;  /* 0x0000000403057824 */ /* 0x040fe200078e0202 */
[C---:B------:R-:W-:Y:S01]  /*00b0*/  ISETP.GE.U32.AND P0, PT, R3.reuse, 0x3c0, PT ;  /* 0x000003c00300780c */ /* 0x040fe20003f06070 */
[----:B------:R-:W-:-:S03]  /*00c0*/  VIADD R3, R3, 0x40 ;  /* 0x0000004003037836 */ /* 0x000fc60000000000 */
[----:B------:R0:W-:Y:S09]  /*00d0*/  STS [R5], RZ ;  /* 0x000000ff05007388 */ /* 0x0001f20000000800 */
[----:B0-----:R-:W-:Y:S05]  /*00e0*/  @!P0 BRA `(.L_x_1) ;  /* 0xfffffffc00ec8947 */ /* 0x001fea000383ffff */
[----:B------:R-:W-:Y:S05]  /*00f0*/  BSYNC.RECONVERGENT B0 ;  /* 0x0000000000007941 */ /* 0x000fea0003800200 */
.L_x_0:
[----:B------:R-:W0:Y:S02]  /*0100*/  LDCU.64 UR4, c[0x0][0x398] ;  /* 0x00007300ff0477ac */ /* 0x000e240008000a00 */
[----:B0-----:R-:W-:-:S04]  /*0110*/  ISETP.GE.U32.AND P0, PT, R0, UR4, PT ;  /* 0x0000000400007c0c */ /* 0x001fc8000bf06070 */
[----:B------:R-:W-:-:S13]  /*0120*/  ISETP.GE.U32.AND.EX P0, PT, RZ, UR5, PT, P0 ;  /* 0x00000005ff007c0c */ /* 0x000fda000bf06100 */
[----:B------:R-:W-:Y:S05]  /*0130*/  @P0 EXIT ;  /* 0x000000000000094d */ /* 0x000fea0003800000 */
[----:B------:R-:W0:Y:S01]  /*0140*/  LDCU UR10, c[0x0][0x3a8] ;  /* 0x00007500ff0a77ac */ /* 0x000e220008000800 */
[----:B------:R-:W1:Y:S01]  /*0150*/  S2UR UR5, SR_CTAID.X ;  /* 0x00000000000579c3 */ /* 0x000e620000002500 */
[----:B------:R-:W-:Y:S01]  /*0160*/  IMAD.MOV.U32 R3, RZ, RZ, RZ ;  /* 0x000000ffff037224 */ /* 0x000fe200078e00ff */
[----:B------:R-:W2:Y:S01]  /*0170*/  LDCU UR7, c[0x0][0x3a0] ;  /* 0x00007400ff0777ac */ /* 0x000ea20008000800 */
[----:B------:R-:W3:Y:S01]  /*0180*/  LDCU.64 UR8, c[0x0][0x358] ;  /* 0x00006b00ff0877ac */ /* 0x000ee20008000a00 */
[----:B0-----:R-:W-:Y:S02]  /*0190*/  UISETP.GT.AND UP0, UPT, UR10, URZ, UPT ;  /* 0x000000ff0a00728c */ /* 0x001fe4000bf04270 */
[----:B--2---:R-:W-:-:S04]  /*01a0*/  UIMAD UR4, UR4, UR7, URZ ;  /* 0x00000007040472a4 */ /* 0x004fc8000f8e02ff */
[----:B-1----:R-:W-:-:S04]  /*01b0*/  UIMAD UR4, UR4, UR5, URZ ;  /* 0x00000005040472a4 */ /* 0x002fc8000f8e02ff */
[----:B------:R-:W-:Y:S01]  /*01c0*/  USHF.R.S32.HI UR5, URZ, 0x1f, UR4 ;  /* 0x0000001fff057899 */ /* 0x000fe20008011404 */
[----:B---3--:R-:W-:Y:S11]  /*01d0*/  BRA.U UP0, `(.L_x_2) ;  /* 0x0000000500247547 */ /* 0x008ff6000b800000 */
.L_x_11:
[----:B0-----:R-:W0:Y:S01]  /*01e0*/  LDC.64 R10, c[0x0][0x3a0] ;  /* 0x0000e800ff0a7b82 */ /* 0x001e220000000a00 */
[----:B------:R-:W1:Y:S01]  /*01f0*/  LDCU.64 UR10, c[0x0][0x398] ;  /* 0x00007300ff0a77ac */ /* 0x000e620008000a00 */
[----:B------:R-:W-:Y:S01]  /*0200*/  BSSY.RECONVERGENT B0, `(.L_x_3) ;  /* 0x0000044000007945 */ /* 0x000fe20003800200 */
[-C--:B0-----:R-:W-:Y:S02]  /*0210*/  IMAD R5, R3, R10.reuse, RZ ;  /* 0x0000000a03057224 */ /* 0x081fe400078e02ff */
[----:B------:R-:W-:-:S04]  /*0220*/  IMAD.WIDE.U32 R6, R0, R10, UR4 ;  /* 0x0000000400067e25 */ /* 0x000fc8000f8e000a */
[----:B------:R-:W-:Y:S01]  /*0230*/  IMAD R5, R0, R11, R5 ;  /* 0x0000000b00057224 */ /* 0x000fe200078e0205 */
[----:B------:R-:W-:Y:S02]  /*0240*/  IADD3 R10, P0, PT, R6, R10, RZ ;  /* 0x0000000a060a7210 */ /* 0x000fe40007f1e0ff */
[----:B------:R-:W-:Y:S01]  /*0250*/  IADD3 R0, P1, PT, R0, 0x8, RZ ;  /* 0x0000000800007810 */ /* 0x000fe20007f3e0ff */
[----:B------:R-:W-:-:S04]  /*0260*/  IMAD.IADD R14, R7, 0x1, R5 ;  /* 0x00000001070e7824 */ /* 0x000fc800078e0205 */
[----:B------:R-:W-:Y:S01]  /*0270*/  IMAD.X R5, R14, 0x1, R11, P0 ;  /* 0x000000010e057824 */ /* 0x000fe200000e060b */
[----:B-1----:R-:W-:Y:S01]  /*0280*/  ISETP.GE.U32.AND P0, PT, R0, UR10, PT ;  /* 0x0000000a00007c0c */ /* 0x002fe2000bf06070 */
[----:B------:R-:W-:Y:S01]  /*0290*/  IMAD.X R3, RZ, RZ, R3, P1 ;  /* 0x000000ffff037224 */ /* 0x000fe200008e0603 */
[----:B------:R-:W-:-:S04]  /*02a0*/  ISETP.GE.U32.AND P1, PT, R6, R10, PT ;  /* 0x0000000a0600720c */ /* 0x000fc80003f26070 */
[----:B------:R-:W-:Y:S02]  /*02b0*/  ISETP.GE.U32.AND.EX P1, PT, R14, R5, PT, P1 ;  /* 0x000000050e00720c */ /* 0x000fe40003f26110 */
[----:B------:R-:W-:-:S11]  /*02c0*/  ISETP.GE.U32.AND.EX P0, PT, R3, UR11, PT, P0 ;  /* 0x0000000b03007c0c */ /* 0x000fd6000bf06100 */
[----:B------:R-:W-:Y:S05]  /*02d0*/  @P1 BRA `(.L_x_4) ;  /* 0x0000000000d81947 */ /* 0x000fea0003800000 */
[----:B------:R-:W-:-:S07]  /*02e0*/  IMAD.MOV.U32 R13, RZ, RZ, R6 ;  /* 0x000000ffff0d7224 */ /* 0x000fce00078e0006 */
.L_x_10:
[----:B------:R-:W-:Y:S01]  /*02f0*/  IADD3 R11, P2, PT, R4, R13, RZ ;  /* 0x0000000d040b7210 */ /* 0x000fe20007f5e0ff */
[----:B------:R-:W-:Y:S03]  /*0300*/  BSSY.RECONVERGENT B1, `(.L_x_5) ;  /* 0x000002e000017945 */ /* 0x000fe60003800200 */
[----:B------:R-:W-:Y:S01]  /*0310*/  ISETP.GE.U32.AND P1, PT, R11, R10, PT ;  /* 0x0000000a0b00720c */ /* 0x000fe20003f26070 */
[----:B------:R-:W-:-:S05]  /*0320*/  IMAD.X R12, RZ, RZ, R14, P2 ;  /* 0x000000ffff0c7224 */ /* 0x000fca00010e060e */
[----:B------:R-:W-:-:S13]  /*0330*/  ISETP.GE.U32.AND.EX P1, PT, R12, R5, PT, P1 ;  /* 0x000000050c00720c */ /* 0x000fda0003f26110 */
[----:B0-----:R-:W-:Y:S05]  /*0340*/  @P1 BRA `(.L_x_6) ;  /* 0x0000000000a41947 */ /* 0x001fea0003800000 */
[----:B------:R-:W0:Y:S01]  /*0350*/  LDC.64 R6, c[0x0][0x380] ;  /* 0x0000e000ff067b82 */ /* 0x000e220000000a00 */
[----:B------:R-:W-:Y:S01]  /*0360*/  BSSY.RECONVERGENT B2, `(.L_x_7) ;  /* 0x0000015000027945 */ /* 0x000fe20003800200 */
[----:B------:R-:W-:Y:S02]  /*0370*/  IMAD.MOV.U32 R19, RZ, RZ, R4 ;  /* 0x000000ffff137224 */ /* 0x000fe400078e0004 */
[----:B------:R-:W-:Y:S02]  /*0380*/  IMAD.MOV.U32 R18, RZ, RZ, RZ ;  /* 0x000000ffff127224 */ /* 0x000fe400078e00ff */
[----:B------:R-:W-:Y:S02]  /*0390*/  IMAD.MOV.U32 R21, RZ, RZ, R11 ;  /* 0x000000ffff157224 */ /* 0x000fe400078e000b */
[----:B------:R-:W-:-:S07]  /*03a0*/  IMAD.MOV.U32 R20, RZ, RZ, R12 ;  /* 0x000000ffff147224 */ /* 0x000fce00078e000c */
.L_x_8:
[----:B01----:R-:W-:-:S04]  /*03b0*/  LEA R8, P1, R21, R6, 0x2 ;  /* 0x0000000615087211 */ /* 0x003fc800078210ff */
[----:B------:R-:W-:-:S05]  /*03c0*/  LEA.HI.X R9, R21, R7, R20, 0x2, P1 ;  /* 0x0000000715097211 */ /* 0x000fca00008f1414 */
[----:B------:R-:W2:Y:S01]  /*03d0*/  LDG.E R8, desc[UR8][R8.64] ;  /* 0x0000000808087981 */ /* 0x000ea2000c1e1900 */
[C---:B------:R-:W-:Y:S01]  /*03e0*/  IADD3 R16, P1, PT, R19.reuse, 0x40, RZ ;  /* 0x0000004013107810 */ /* 0x040fe20007f3e0ff */
[C---:B------:R-:W-:Y:S01]  /*03f0*/  IMAD R15, R19.reuse, 0x4, R2 ;  /* 0x00000004130f7824 */ /* 0x040fe200078e0202 */
[----:B------:R-:W-:Y:S02]  /*0400*/  ISETP.LT.U32.AND P2, PT, R19, 0x3c0, PT ;  /* 0x000003c01300780c */ /* 0x000fe40003f41070 */
[----:B------:R-:W-:Y:S01]  /*0410*/  IADD3 R21, P3, PT, R13, R16, RZ ;  /* 0x000000100d157210 */ /* 0x000fe20007f7e0ff */
[----:B------:R-:W-:Y:S01]  /*0420*/  IMAD.X R17, RZ, RZ, R18, P1 ;  /* 0x000000ffff117224 */ /* 0x000fe200008e0612 */
[----:B------:R-:W-:Y:S01]  /*0430*/  ISETP.LT.U32.AND.EX P2, PT, R18, RZ, PT, P2 ;  /* 0x000000ff1200720c */ /* 0x000fe20003f41120 */
[----:B------:R-:W-:Y:S01]  /*0440*/  IMAD.MOV.U32 R19, RZ, RZ, R16 ;  /* 0x000000ffff137224 */ /* 0x000fe200078e0010 */
[----:B------:R-:W-:Y:S01]  /*0450*/  ISETP.GE.U32.AND P1, PT, R21, R10, PT ;  /* 0x0000000a1500720c */ /* 0x000fe20003f26070 */
[----:B------:R-:W-:-:S02]  /*0460*/  IMAD.X R20, R14, 0x1, R17, P3 ;  /* 0x000000010e147824 */ /* 0x000fc400018e0611 */
[----:B------:R-:W-:-:S03]  /*0470*/  IMAD.MOV.U32 R18, RZ, RZ, R17 ;  /* 0x000000ffff127224 */ /* 0x000fc600078e0011 */
[----:B------:R-:W-:Y:S01]  /*0480*/  ISETP.GE.U32.AND.EX P1, PT, R20, R5, PT, P1 ;  /* 0x000000051400720c */ /* 0x000fe20003f26110 */
[----:B--2---:R1:W-:-:S12]  /*0490*/  STS [R15], R8 ;  /* 0x000000080f007388 */ /* 0x0043d80000000800 */
[----:B------:R-:W-:Y:S05]  /*04a0*/  @!P1 BRA P2, `(.L_x_8) ;  /* 0xfffffffc00c09947 */ /* 0x000fea000103ffff */
[----:B------:R-:W-:Y:S05]  /*04b0*/  BSYNC.RECONVERGENT B2 ;  /* 0x0000000000027941 */ /* 0x000fea0003800200 */
.L_x_7:
[----:B------:R-:W-:Y:S02]  /*04c0*/  IMAD.MOV.U32 R19, RZ, RZ, R4 ;  /* 0x000000ffff137224 */ /* 0x000fe400078e0004 */
[----:B------:R-:W-:-:S07]  /*04d0*/  IMAD.MOV.U32 R18, RZ, RZ, RZ ;  /* 0x000000ffff127224 */ /* 0x000fce00078e00ff */
.L_x_9:
[----:B01----:R-:W-:Y:S01]  /*04e0*/  IMAD R15, R19, 0x4, R2 ;  /* 0x00000004130f7824 */ /* 0x003fe200078e0202 */
[----:B------:R-:W-:Y:S02]  /*04f0*/  LEA R8, P1, R11, R6, 0x2 ;  /* 0x000000060b087211 */ /* 0x000fe400078210ff */
[----:B------:R-:W-:Y:S02]  /*0500*/  ISETP.LT.U32.AND P2, PT, R19, 0x3c0, PT ;  /* 0x000003c01300780c */ /* 0x000fe40003f41070 */
[----:B------:R-:W-:Y:S01]  /*0510*/  LEA.HI.X R9, R11, R7, R12, 0x2, P1 ;  /* 0x000000070b097211 */ /* 0x000fe200008f140c */
[----:B------:R-:W0:Y:S01]  /*0520*/  LDS R15, [R15] ;  /* 0x000000000f0f7984 */ /* 0x000e220000000800 */
[----:B------:R-:W-:Y:S02]  /*0530*/  IADD3 R16, P1, PT, R19, 0x40, RZ ;  /* 0x0000004013107810 */ /* 0x000fe40007f3e0ff */
[----:B------:R-:W-:Y:S02]  /*0540*/  ISETP.LT.U32.AND.EX P2, PT, R18, RZ, PT, P2 ;  /* 0x000000ff1200720c */ /* 0x000fe40003f41120 */
[----:B------:R-:W-:Y:S01]  /*0550*/  IADD3 R11, P3, PT, R13, R16, RZ ;  /* 0x000000100d0b7210 */ /* 0x000fe20007f7e0ff */
[----:B------:R-:W-:-:S02]  /*0560*/  IMAD.X R17, RZ, RZ, R18, P1 ;  /* 0x000000ffff117224 */ /* 0x000fc400008e0612 */
[----:B------:R-:W-:Y:S01]  /*0570*/  IMAD.MOV.U32 R19, RZ, RZ, R16 ;  /* 0x000000ffff137224 */ /* 0x000fe200078e0010 */
[----:B------:R-:W-:Y:S01]  /*0580*/  ISETP.GE.U32.AND P1, PT, R11, R10, PT ;  /* 0x0000000a0b00720c */ /* 0x000fe20003f26070 */
[--C-:B------:R-:W-:Y:S02]  /*0590*/  IMAD.X R12, R14, 0x1, R17.reuse, P3 ;  /* 0x000000010e0c7824 */ /* 0x100fe400018e0611 */
[----:B------:R-:W-:-:S03]  /*05a0*/  IMAD.MOV.U32 R18, RZ, RZ, R17 ;  /* 0x000000ffff127224 */ /* 0x000fc600078e0011 */
[----:B------:R-:W-:Y:S01]  /*05b0*/  ISETP.GE.U32.AND.EX P1, PT, R12, R5, PT, P1 ;  /* 0x000000050c00720c */ /* 0x000fe20003f26110 */
[----:B0-----:R0:W-:-:S12]  /*05c0*/  STG.E desc[UR8][R8.64], R15 ;  /* 0x0000000f08007986 */ /* 0x0011d8000c101908 */
[----:B------:R-:W-:Y:S05]  /*05d0*/  @!P1 BRA P2, `(.L_x_9) ;  /* 0xfffffffc00c09947 */ /* 0x000fea000103ffff */
.L_x_6:
[----:B------:R-:W-:Y:S05]  /*05e0*/  BSYNC.RECONVERGENT B1 ;  /* 0x0000000000017941 */ /* 0x000fea0003800200 */
.L_x_5:
[----:B------:R-:W-:-:S05]  /*05f0*/  IADD3 R13, P1, PT, R13, 0x200, RZ ;  /* 0x000002000d0d7810 */ /* 0x000fca0007f3e0ff */
[----:B------:R-:W-:Y:S01]  /*0600*/  IMAD.X R14, RZ, RZ, R14, P1 ;  /* 0x000000ffff0e7224 */ /* 0x000fe200008e060e */
[----:B------:R-:W-:-:S04]  /*0610*/  ISETP.GE.U32.AND P1, PT, R13, R10, PT ;  /* 0x0000000a0d00720c */ /* 0x000fc80003f26070 */
[----:B------:R-:W-:-:S13]  /*0620*/  ISETP.GE.U32.AND.EX P1, PT, R14, R5, PT, P1 ;  /* 0x000000050e00720c */ /* 0x000fda0003f26110 */
[----:B------:R-:W-:Y:S05]  /*0630*/  @!P1 BRA `(.L_x_10) ;  /* 0xfffffffc002c9947 */ /* 0x000fea000383ffff */
.L_x_4:
[----:B------:R-:W-:Y:S05]  /*0640*/  BSYNC.RECONVERGENT B0 ;  /* 0x0000000000007941 */ /* 0x000fea0003800200 */
.L_x_3:
[----:B------:R-:W-:Y:S05]  /*0650*/  @!P0 BRA `(.L_x_11) ;  /* 0xfffffff800e08947 */ /* 0x000fea000383ffff */
[----:B------:R-:W-:Y:S05]  /*0660*/  EXIT ;  /* 0x000000000000794d */ /* 0x000fea0003800000 */
.L_x_2:
[----:B------:R-:W-:-:S05]  /*0670*/  IMAD R5, R0, 0x400, R4 ;  /* 0x0000040000057824 */ /* 0x000fca00078e0204 */
[----:B------:R-:W-:-:S07]  /*0680*/  LEA R5, R5, UR6, 0x2 ;  /* 0x0000000605057c11 */ /* 0x000fce000f8e10ff */
.L_x_24:
[----:B0-----:R-:W0:Y:S01]  /*0690*/  LDC.64 R8, c[0x0][0x3a0] ;  /* 0x0000e800ff087b82 */ /* 0x001e220000000a00 */
[----:B-1----:R-:W1:Y:S01]  /*06a0*/  LDCU.64 UR6, c[0x0][0x398] ;  /* 0x00007300ff0677ac */ /* 0x002e620008000a00 */
        /* <DEDUP_REMOVED lines=15> */
.L_x_23:
[----:B------:R-:W-:Y:S01]  /*07a0*/  IADD3 R11, P2, PT, R4, R13, RZ ;  /* 0x0000000d040b7210 */ /* 0x000fe20007f5e0ff */
[----:B------:R-:W-:Y:S03]  /*07b0*/  BSSY.RECONVERGENT B1, `(.L_x_14) ;  /* 0x000001e000017945 */ /* 0x000fe60003800200 */
[----:B------:R-:W-:Y:S01]  /*07c0*/  ISETP.GE.U32.AND P1, PT, R11, R8, PT ;  /* 0x000000080b00720c */ /* 0x000fe20003f26070 */
[----:B------:R-:W-:-:S05]  /*07d0*/  IMAD.X R10, RZ, RZ, R12, P2 ;  /* 0x000000ffff0a7224 */ /* 0x000fca00010e060c */
[----:B------:R-:W-:-:S13]  /*07e0*/  ISETP.GE.U32.AND.EX P1, PT, R10, R9, PT, P1 ;  /* 0x000000090a00720c */ /* 0x000fda0003f26110 */
[----:B01----:R-:W-:Y:S05]  /*07f0*/  @P1 BRA `(.L_x_15) ;  /* 0x0000000000641947 */ /* 0x003fea0003800000 */
[----:B------:R-:W0:Y:S01]  /*0800*/  LDCU.64 UR6, c[0x0][0x380] ;  /* 0x00007000ff0677ac */ /* 0x000e220008000a00 */
[----:B------:R-:W-:Y:S01]  /*0810*/  IADD3 R20, P2, PT, R13, 0x40, RZ ;  /* 0x000000400d147810 */ /* 0x000fe20007f5e0ff */
[----:B------:R-:W-:Y:S02]  /*0820*/  IMAD.MOV.U32 R14, RZ, RZ, R5 ;  /* 0x000000ffff0e7224 */ /* 0x000fe400078e0005 */
[----:B------:R-:W-:Y:S02]  /*0830*/  IMAD.MOV.U32 R17, RZ, RZ, R4 ;  /* 0x000000ffff117224 */ /* 0x000fe400078e0004 */
[----:B------:R-:W-:Y:S02]  /*0840*/  IMAD.MOV.U32 R18, RZ, RZ, RZ ;  /* 0x000000ffff127224 */ /* 0x000fe400078e00ff */
[----:B------:R-:W-:Y:S01]  /*0850*/  IMAD.X R21, RZ, RZ, R12, P2 ;  /* 0x000000ffff157224 */ /* 0x000fe200010e060c */
[----:B0-----:R-:W-:-:S04]  /*0860*/  LEA R6, P1, R11, UR6, 0x2 ;  /* 0x000000060b067c11 */ /* 0x001fc8000f8210ff */
[----:B------:R-:W-:-:S09]  /*0870*/  LEA.HI.X R19, R11, UR7, R10, 0x2, P1 ;  /* 0x000000070b137c11 */ /* 0x000fd200088f140a */
.L_x_16:
[----:B------:R-:W-:-:S06]  /*0880*/  IMAD.MOV.U32 R7, RZ, RZ, R19 ;  /* 0x000000ffff077224 */ /* 0x000fcc00078e0013 */
[----:B------:R0:W2:Y:S01]  /*0890*/  LDG.E R7, desc[UR8][R6.64] ;  /* 0x0000000806077981 */ /* 0x0000a2000c1e1900 */
[----:B------:R-:W-:-:S04]  /*08a0*/  IADD3 R15, P2, PT, R17, R20, RZ ;  /* 0x00000014110f7210 */ /* 0x000fc80007f5e0ff */
[----:B------:R-:W-:Y:S01]  /*08b0*/  ISETP.GE.U32.AND P1, PT, R15, R8, PT ;  /* 0x000000080f00720c */ /* 0x000fe20003f26070 */
[----:B------:R-:W-:Y:S01]  /*08c0*/  IMAD.X R16, R18, 0x1, R21, P2 ;  /* 0x0000000112107824 */ /* 0x000fe200010e0615 */
[C---:B------:R-:W-:Y:S02]  /*08d0*/  ISETP.LT.U32.AND P2, PT, R17.reuse, 0x3c0, PT ;  /* 0x000003c01100780c */ /* 0x040fe40003f41070 */
[----:B------:R-:W-:Y:S02]  /*08e0*/  IADD3 R15, P3, PT, R17, 0x40, RZ ;  /* 0x00000040110f7810 */ /* 0x000fe40007f7e0ff */
[----:B------:R-:W-:Y:S02]  /*08f0*/  ISETP.GE.U32.AND.EX P1, PT, R16, R9, PT, P1 ;  /* 0x000000091000720c */ /* 0x000fe40003f26110 */
[----:B------:R-:W-:Y:S01]  /*0900*/  ISETP.LT.U32.AND.EX P2, PT, R18, RZ, PT, P2 ;  /* 0x000000ff1200720c */ /* 0x000fe20003f41120 */
[----:B------:R-:W-:Y:S01]  /*0910*/  IMAD.X R16, RZ, RZ, R18, P3 ;  /* 0x000000ffff107224 */ /* 0x000fe200018e0612 */
[----:B0-----:R-:W-:Y:S01]  /*0920*/  IADD3 R6, P4, PT, R6, 0x100, RZ ;  /* 0x0000010006067810 */ /* 0x001fe20007f9e0ff */
[----:B------:R-:W-:-:S02]  /*0930*/  IMAD.MOV.U32 R17, RZ, RZ, R15 ;  /* 0x000000ffff117224 */ /* 0x000fc400078e000f */
[----:B------:R-:W-:Y:S02]  /*0940*/  IMAD.MOV.U32 R18, RZ, RZ, R16 ;  /* 0x000000ffff127224 */ /* 0x000fe400078e0010 */
[----:B------:R-:W-:Y:S01]  /*0950*/  IMAD.X R19, RZ, RZ, R19, P4 ;  /* 0x000000ffff137224 */ /* 0x000fe200020e0613 */
[----:B--2---:R0:W-:Y:S02]  /*0960*/  STS [R14], R7 ;  /* 0x000000070e007388 */ /* 0x0041e40000000800 */
[----:B0-----:R-:W-:-:S03]  /*0970*/  VIADD R14, R14, 0x100 ;  /* 0x000001000e0e7836 */ /* 0x001fc60000000000 */
[----:B------:R-:W-:Y:S05]  /*0980*/  @!P1 BRA P2, `(.L_x_16) ;  /* 0xfffffffc00bc9947 */ /* 0x000fea000103ffff */
.L_x_15:
[----:B------:R-:W-:Y:S05]  /*0990*/  BSYNC.RECONVERGENT B1 ;  /* 0x0000000000017941 */ /* 0x000fea0003800200 */
.L_x_14:
[----:B------:R-:W-:-:S07]  /*09a0*/  IMAD.MOV.U32 R16, RZ, RZ, RZ ;  /* 0x000000ffff107224 */ /* 0x000fce00078e00ff */
.L_x_19:
[----:B0-----:R-:W0:Y:S01]  /*09b0*/  LDCU UR6, c[0x0][0x3a8] ;  /* 0x00007500ff0677ac */ /* 0x001e220008000800 */
[----:B------:R-:W-:Y:S01]  /*09c0*/  VIADD R16, R16, 0x1 ;  /* 0x0000000110107836 */ /* 0x000fe20000000000 */
[----:B------:R-:W-:Y:S01]  /*09d0*/  BSSY.RECONVERGENT B1, `(.L_x_17) ;  /* 0x000000d000017945 */ /* 0x000fe20003800200 */
[----:B------:R-:W-:Y:S02]  /*09e0*/  IMAD.MOV.U32 R14, RZ, RZ, R4 ;  /* 0x000000ffff0e7224 */ /* 0x000fe400078e0004 */
[----:B------:R-:W-:Y:S01]  /*09f0*/  IMAD.MOV.U32 R15, RZ, RZ, RZ ;  /* 0x000000ffff0f7224 */ /* 0x000fe200078e00ff */
[----:B0-----:R-:W-:-:S13]  /*0a00*/  ISETP.NE.AND P3, PT, R16, UR6, PT ;  /* 0x0000000610007c0c */ /* 0x001fda000bf65270 */
.L_x_18:
[C---:B0-----:R-:W-:Y:S01]  /*0a10*/  IMAD R6, R14.reuse, 0x4, R2 ;  /* 0x000000040e067824 */ /* 0x041fe200078e0202 */
[C---:B------:R-:W-:Y:S02]  /*0a20*/  ISETP.GE.U32.AND P1, PT, R14.reuse, 0x3c0, PT ;  /* 0x000003c00e00780c */ /* 0x040fe40003f26070 */
[----:B------:R-:W-:Y:S02]  /*0a30*/  IADD3 R14, P2, PT, R14, 0x40, RZ ;  /* 0x000000400e0e7810 */ /* 0x000fe40007f5e0ff */
[----:B------:R-:W0:Y:S01]  /*0a40*/  LDS R7, [R6] ;  /* 0x0000000006077984 */ /* 0x000e220000000800 */
[----:B------:R-:W-:Y:S02]  /*0a50*/  ISETP.GE.U32.AND.EX P1, PT, R15, RZ, PT, P1 ;  /* 0x000000ff0f00720c */ /* 0x000fe40003f26110 */
[----:B------:R-:W-:Y:S02]  /*0a60*/  IMAD.X R15, RZ, RZ, R15, P2 ;  /* 0x000000ffff0f7224 */ /* 0x000fe400010e060f */
[----:B0-----:R-:W-:-:S05]  /*0a70*/  FADD R7, R7, 1 ;  /* 0x3f80000007077421 */ /* 0x001fca0000000000 */
[----:B------:R0:W-:Y:S04]  /*0a80*/  STS [R6], R7 ;  /* 0x0000000706007388 */ /* 0x0001e80000000800 */
[----:B------:R-:W-:Y:S05]  /*0a90*/  @!P1 BRA `(.L_x_18) ;  /* 0xfffffffc00dc9947 */ /* 0x000fea000383ffff */
[----:B------:R-:W-:Y:S05]  /*0aa0*/  BSYNC.RECONVERGENT B1 ;  /* 0x0000000000017941 */ /* 0x000fea0003800200 */
.L_x_17:
[----:B------:R-:W-:Y:S05]  /*0ab0*/  @P3 BRA `(.L_x_19) ;  /* 0xfffffffc00bc3947 */ /* 0x000fea000383ffff */
[----:B------:R-:W-:Y:S01]  /*0ac0*/  ISETP.GE.U32.AND P1, PT, R11, R8, PT ;  /* 0x000000080b00720c */ /* 0x000fe20003f26070 */
[----:B------:R-:W-:Y:S03]  /*0ad0*/  BSSY.RECONVERGENT B1, `(.L_x_20) ;  /* 0x0000016000017945 */ /* 0x000fe60003800200 */
[----:B------:R-:W-:-:S13]  /*0ae0*/  ISETP.GE.U32.AND.EX P1, PT, R10, R9, PT, P1 ;  /* 0x000000090a00720c */ /* 0x000fda0003f26110 */
[----:B------:R-:W-:Y:S05]  /*0af0*/  @P1 BRA `(.L_x_21) ;  /* 0x00000000004c1947 */ /* 0x000fea0003800000 */
[----:B------:R-:W-:Y:S02]  /*0b00*/  IMAD.MOV.U32 R19, RZ, RZ, R4 ;  /* 0x000000ffff137224 */ /* 0x000fe400078e0004 */
[----:B------:R-:W-:-:S07]  /*0b10*/  IMAD.MOV.U32 R18, RZ, RZ, RZ ;  /* 0x000000ffff127224 */ /* 0x000fce00078e00ff */
.L_x_22:
[C---:B------:R-:W-:Y:S01]  /*0b20*/  IMAD R14, R19.reuse, 0x4, R2 ;  /* 0x00000004130e7824 */ /* 0x040fe200078e0202 */
[----:B------:R-:W0:Y:S01]  /*0b30*/  LDCU.64 UR6, c[0x0][0x380] ;  /* 0x00007000ff0677ac */ /* 0x000e220008000a00 */
[----:B------:R-:W-:-:S03]  /*0b40*/  ISETP.LT.U32.AND P2, PT, R19, 0x3c0, PT ;  /* 0x000003c01300780c */ /* 0x000fc60003f41070 */
[----:B-1----:R-:W1:Y:S01]  /*0b50*/  LDS R15, [R14] ;  /* 0x000000000e0f7984 */ /* 0x002e620000000800 */
[----:B------:R-:W-:Y:S02]  /*0b60*/  ISETP.LT.U32.AND.EX P2, PT, R18, RZ, PT, P2 ;  /* 0x000000ff1200720c */ /* 0x000fe40003f41120 */
[----:B0-----:R-:W-:-:S04]  /*0b70*/  LEA R6, P1, R11, UR6, 0x2 ;  /* 0x000000060b067c11 */ /* 0x001fc8000f8210ff */
[----:B------:R-:W-:Y:S02]  /*0b80*/  LEA.HI.X R7, R11, UR7, R10, 0x2, P1 ;  /* 0x000000070b077c11 */ /* 0x000fe400088f140a */
[----:B------:R-:W-:-:S04]  /*0b90*/  IADD3 R16, P1, PT, R19, 0x40, RZ ;  /* 0x0000004013107810 */ /* 0x000fc80007f3e0ff */
[----:B------:R-:W-:Y:S01]  /*0ba0*/  IADD3 R11, P3, PT, R13, R16, RZ ;  /* 0x000000100d0b7210 */ /* 0x000fe20007f7e0ff */
[----:B------:R-:W-:Y:S02]  /*0bb0*/  IMAD.X R17, RZ, RZ, R18, P1 ;  /* 0x000000ffff117224 */ /* 0x000fe400008e0612 */
[----:B------:R-:W-:Y:S01]  /*0bc0*/  IMAD.MOV.U32 R19, RZ, RZ, R16 ;  /* 0x000000ffff137224 */ /* 0x000fe200078e0010 */
[----:B------:R-:W-:Y:S01]  /*0bd0*/  ISETP.GE.U32.AND P1, PT, R11, R8, PT ;  /* 0x000000080b00720c */ /* 0x000fe20003f26070 */
[--C-:B------:R-:W-:Y:S02]  /*0be0*/  IMAD.X R10, R12, 0x1, R17.reuse, P3 ;  /* 0x000000010c0a7824 */ /* 0x100fe400018e0611 */
[----:B------:R-:W-:-:S03]  /*0bf0*/  IMAD.MOV.U32 R18, RZ, RZ, R17 ;  /* 0x000000ffff127224 */ /* 0x000fc600078e0011 */
[----:B------:R-:W-:Y:S01]  /*0c00*/  ISETP.GE.U32.AND.EX P1, PT, R10, R9, PT, P1 ;  /* 0x000000090a00720c */ /* 0x000fe20003f26110 */
[----:B-1----:R1:W-:-:S12]  /*0c10*/  STG.E desc[UR8][R6.64], R15 ;  /* 0x0000000f06007986 */ /* 0x0023d8000c101908 */
[----:B------:R-:W-:Y:S05]  /*0c20*/  @!P1 BRA P2, `(.L_x_22) ;  /* 0xfffffffc00bc9947 */ /* 0x000fea000103ffff */
.L_x_21:
[----:B------:R-:W-:Y:S05]  /*0c30*/  BSYNC.RECONVERGENT B1 ;  /* 0x0000000000017941 */ /* 0x000fea0003800200 */
.L_x_20:
[----:B------:R-:W-:-:S05]  /*0c40*/  IADD3 R13, P1, PT, R13, 0x200, RZ ;  /* 0x000002000d0d7810 */ /* 0x000fca0007f3e0ff */
[----:B------:R-:W-:Y:S01]  /*0c50*/  IMAD.X R12, RZ, RZ, R12, P1 ;  /* 0x000000ffff0c7224 */ /* 0x000fe200008e060c */
[----:B------:R-:W-:-:S04]  /*0c60*/  ISETP.GE.U32.AND P1, PT, R13, R8, PT ;  /* 0x000000080d00720c */ /* 0x000fc80003f26070 */
[----:B------:R-:W-:-:S13]  /*0c70*/  ISETP.GE.U32.AND.EX P1, PT, R12, R9, PT, P1 ;  /* 0x000000090c00720c */ /* 0x000fda0003f26110 */
[----:B------:R-:W-:Y:S05]  /*0c80*/  @!P1 BRA `(.L_x_23) ;  /* 0xfffffff800c49947 */ /* 0x000fea000383ffff */
.L_x_13:
[----:B------:R-:W-:Y:S05]  /*0c90*/  BSYNC.RECONVERGENT B0 ;  /* 0x0000000000007941 */ /* 0x000fea0003800200 */
.L_x_12:
[----:B------:R-:W-:Y:S05]  /*0ca0*/  @!P0 BRA `(.L_x_24) ;  /* 0xfffffff800788947 */ /* 0x000fea000383ffff */
[----:B------:R-:W-:Y:S05]  /*0cb0*/  EXIT ;  /* 0x000000000000794d */ /* 0x000fea0003800000 */
.L_x_25:
[----:B------:R-:W-:-:S00]  /*0cc0*/  BRA `(.L_x_25) ;  /* 0xfffffffc00fc7947 */ /* 0x000fc0000383ffff */
[----:B------:R-:W-:-:S00]  /*0cd0*/  NOP ;  /* 0x0000000000007918 */ /* 0x000fc00000000000 */
        /* <DEDUP_REMOVED lines=10> */
.L_x_102:


//--------------------- .text._Z18kernel_lowLocalityPfS_mmmi --------------------------
	.section	.text._Z18kernel_lowLocalityPfS_mmmi,"ax",@progbits
	.align	128
        .global         _Z18kernel_lowLocalityPfS_mmmi
        .type           _Z18kernel_lowLocalityPfS_mmmi,@function
        .size           _Z18kernel_lowLocalityPfS_mmmi,(.L_x_103 - _Z18kernel_lowLocalityPfS_mmmi)
        .other          _Z18kernel_lowLocalityPfS_mmmi,@"STO_CUDA_ENTRY STV_DEFAULT"
_Z18kernel_lowLocalityPfS_mmmi:
.text._Z18kernel_lowLocalityPfS_mmmi:
[----:B------:R-:W-:Y:S01]  /*0000*/  LDC R1, c[0x0][0x37c] ;  /* 0x0000df00ff017b82 */ /* 0x000fe20000000800 */
[----:B------:R-:W0:Y:S07]  /*0010*/  S2R R3, SR_TID.X ;  /* 0x0000000000037919 */ /* 0x000e2e0000002100 */
[----:B------:R-:W1:Y:S01]  /*0020*/  S2UR UR6, SR_CTAID.X ;  /* 0x00000000000679c3 */ /* 0x000e620000002500 */
[----:B------:R-:W-:Y:S01]  /*0030*/  MOV R0, 0x400 ;  /* 0x0000040000007802 */ /* 0x000fe20000000f00 */
[----:B------:R-:W-:Y:S01]  /*0040*/  BSSY.RECONVERGENT B0, `(.L_x_26) ;  /* 0x000000d000007945 */ /* 0x000fe20003800200 */
[----:B------:R-:W2:Y:S01]  /*0050*/  S2R R7, SR_CgaCtaId ;  /* 0x0000000000077919 */ /* 0x000ea20000008800 */
[----:B------:R-:W3:Y:S01]  /*0060*/  LDCU.64 UR4, c[0x0][0x358] ;  /* 0x00006b00ff0477ac */ /* 0x000ee20008000a00 */
[----:B0-----:R-:W-:-:S02]  /*0070*/  SHF.R.U32.HI R2, RZ, 0x1, R3 ;  /* 0x00000001ff027819 */ /* 0x001fc40000011603 */
[----:B------:R-:W-:Y:S02]  /*0080*/  LOP3.LUT R3, R3, 0x1, RZ, 0xc0, !PT ;  /* 0x0000000103037812 */ /* 0x000fe400078ec0ff */
[----:B--2---:R-:W-:-:S03]  /*0090*/  LEA R7, R7, R0, 0x18 ;  /* 0x0000000007077211 */ /* 0x004fc600078ec0ff */
[----:B------:R-:W-:Y:S02]  /*00a0*/  IMAD.MOV.U32 R5, RZ, RZ, R3 ;  /* 0x000000ffff057224 */ /* 0x000fe400078e0003 */
[----:B-1-3--:R-:W-:-:S07]  /*00b0*/  IMAD R0, R2, 0x88, R7 ;  /* 0x0000008802007824 */ /* 0x00afce00078e0207 */
.L_x_27:
[C---:B------:R-:W-:Y:S01]  /*00c0*/  IMAD R4, R5.reuse, 0x4, R0 ;  /* 0x0000000405047824 */ /* 0x040fe200078e0200 */
[C---:B------:R-:W-:Y:S01]  /*00d0*/  ISETP.GE.U32.AND P0, PT, R5.reuse, 0x20, PT ;  /* 0x000000200500780c */ /* 0x040fe20003f06070 */
[----:B------:R-:W-:-:S03]  /*00e0*/  VIADD R5, R5, 0x2 ;  /* 0x0000000205057836 */ /* 0x000fc60000000000 */
[----:B------:R0:W-:Y:S09]  /*00f0*/  STS [R4], RZ ;  /* 0x000000ff04007388 */ /* 0x0001f20000000800 */
[----:B0-----:R-:W-:Y:S05]  /*0100*/  @!P0 BRA `(.L_x_27) ;  /* 0xfffffffc00ec8947 */ /* 0x001fea000383ffff */
[----:B------:R-:W-:Y:S05]  /*0110*/  BSYNC.RECONVERGENT B0 ;  /* 0x0000000000007941 */ /* 0x000fea0003800200 */
.L_x_26:
[----:B------:R-:W0:Y:S02]  /*0120*/  LDCU.64 UR8, c[0x0][0x398] ;  /* 0x00007300ff0877ac */ /* 0x000e240008000a00 */
[----:B0-----:R-:W-:-:S04]  /*0130*/  ISETP.GE.U32.AND P0, PT, R2, UR8, PT ;  /* 0x0000000802007c0c */ /* 0x001fc8000bf06070 */
[----:B------:R-:W-:-:S13]  /*0140*/  ISETP.GE.U32.AND.EX P0, PT, RZ, UR9, PT, P0 ;  /* 0x00000009ff007c0c */ /* 0x000fda000bf06100 */
[----:B------:R-:W-:Y:S05]  /*0150*/  @P0 EXIT ;  /* 0x000000000000094d */ /* 0x000fea0003800000 */
[----:B------:R-:W0:Y:S01]  /*0160*/  LDCU.64 UR8, c[0x0][0x3a0] ;  /* 0x00007400ff0877ac */ /* 0x000e220008000a00 */
[----:B------:R-:W-:Y:S01]  /*0170*/  IMAD.MOV.U32 R5, RZ, RZ, RZ ;  /* 0x000000ffff057224 */ /* 0x000fe200078e00ff */
[----:B0-----:R-:W-:-:S04]  /*0180*/  UISETP.GT.U32.AND UP0, UPT, UR8, 0x21, UPT ;  /* 0x000000210800788c */ /* 0x001fc8000bf04070 */
[----:B------:R-:W-:-:S09]  /*0190*/  UISETP.GT.U32.AND.EX UP0, UPT, UR9, URZ, UPT, UP0 ;  /* 0x000000ff0900728c */ /* 0x000fd2000bf04100 */
[----:B------:R-:W-:Y:S05]  /*01a0*/  BRA.U UP0, `(.L_x_28) ;  /* 0x0000000900f47547 */ /* 0x000fea000b800000 */
[----:B------:R-:W0:Y:S02]  /*01b0*/  LDCU UR7, c[0x0][0x3a8] ;  /* 0x00007500ff0777ac */ /* 0x000e240008000800 */
[----:B0-----:R-:W-:-:S09]  /*01c0*/  UISETP.GT.AND UP0, UPT, UR7, URZ, UPT ;  /* 0x000000ff0700728c */ /* 0x001fd2000bf04270 */
[----:B------:R-:W-:Y:S05]  /*01d0*/  BRA.U UP0, `(.L_x_29) ;  /* 0x0000000500307547 */ /* 0x000fea000b800000 */
.L_x_38:
[----:B0-----:R-:W0:Y:S01]  /*01e0*/  LDC.64 R8, c[0x0][0x398] ;  /* 0x0000e600ff087b82 */ /* 0x001e220000000a00 */
[----:B------:R-:W1:Y:S01]  /*01f0*/  LDCU.64 UR8, c[0x0][0x3a0] ;  /* 0x00007400ff0877ac */ /* 0x000e620008000a00 */
[----:B------:R-:W-:Y:S01]  /*0200*/  IMAD.MOV.U32 R4, RZ, RZ, R2 ;  /* 0x000000ffff047224 */ /* 0x000fe200078e0002 */
[----:B------:R-:W-:Y:S03]  /*0210*/  BSSY.RECONVERGENT B0, `(.L_x_30) ;  /* 0x0000041000007945 */ /* 0x000fe60003800200 */
[----:B0-----:R-:W-:-:S04]  /*0220*/  IMAD.WIDE.U32 R6, R8, UR6, R4 ;  /* 0x0000000608067c25 */ /* 0x001fc8000f8e0004 */
[----:B------:R-:W-:Y:S02]  /*0230*/  IMAD R4, R9, UR6, R7 ;  /* 0x0000000609047c24 */ /* 0x000fe4000f8e0207 */
[----:B-1----:R-:W-:-:S04]  /*0240*/  IMAD.WIDE.U32 R14, R6, UR8, RZ ;  /* 0x00000008060e7c25 */ /* 0x002fc8000f8e00ff */
[----:B------:R-:W-:Y:S01]  /*0250*/  IMAD R7, R4, UR8, RZ ;  /* 0x0000000804077c24 */ /* 0x000fe2000f8e02ff */
[----:B------:R-:W-:-:S03]  /*0260*/  IADD3 R10, P1, PT, R14, UR8, RZ ;  /* 0x000000080e0a7c10 */ /* 0x000fc6000ff3e0ff */
[----:B------:R-:W-:Y:S01]  /*0270*/  IMAD R7, R6, UR9, R7 ;  /* 0x0000000906077c24 */ /* 0x000fe2000f8e0207 */
[----:B------:R-:W-:-:S03]  /*0280*/  ISETP.GE.U32.AND P0, PT, R14, R10, PT ;  /* 0x0000000a0e00720c */ /* 0x000fc60003f06070 */
[----:B------:R-:W-:-:S05]  /*0290*/  IMAD.IADD R13, R15, 0x1, R7 ;  /* 0x000000010f0d7824 */ /* 0x000fca00078e0207 */
[----:B------:R-:W-:-:S04]  /*02a0*/  IADD3.X R4, PT, PT, R13, UR9, RZ, P1, !PT ;  /* 0x000000090d047c10 */ /* 0x000fc80008ffe4ff */
[----:B------:R-:W-:-:S13]  /*02b0*/  ISETP.GE.U32.AND.EX P0, PT, R13, R4, PT, P0 ;  /* 0x000000040d00720c */ /* 0x000fda0003f06100 */
[----:B------:R-:W-:Y:S05]  /*02c0*/  @P0 BRA `(.L_x_31) ;  /* 0x0000000000d40947 */ /* 0x000fea0003800000 */
.L_x_37:
        /* <DEDUP_REMOVED lines=12> */
.L_x_35:
        /* <DEDUP_REMOVED lines=17> */
.L_x_34:
[----:B------:R-:W-:Y:S02]  /*04a0*/  IMAD.MOV.U32 R19, RZ, RZ, R3 ;  /* 0x000000ffff137224 */ /* 0x000fe400078e0003 */
[----:B------:R-:W-:-:S07]  /*04b0*/  IMAD.MOV.U32 R18, RZ, RZ, RZ ;  /* 0x000000ffff127224 */ /* 0x000fce00078e00ff */
.L_x_36:
[C---:B01----:R-:W-:Y:S01]  /*04c0*/  IMAD R15, R19.reuse, 0x4, R0 ;  /* 0x00000004130f7824 */ /* 0x043fe200078e0200 */
[C---:B------:R-:W-:Y:S02]  /*04d0*/  LEA R8, P0, R12.reuse, R6, 0x2 ;  /* 0x000000060c087211 */ /* 0x040fe400078010ff */
[C---:B------:R-:W-:Y:S02]  /*04e0*/  ISETP.LT.U32.AND P1, PT, R19.reuse, 0x20, PT ;  /* 0x000000201300780c */ /* 0x040fe40003f21070 */
        /* <DEDUP_REMOVED lines=13> */
.L_x_33:
[----:B------:R-:W-:Y:S05]  /*05c0*/  BSYNC.RECONVERGENT B1 ;  /* 0x0000000000017941 */ /* 0x000fea0003800200 */
.L_x_32:
[----:B------:R-:W-:-:S05]  /*05d0*/  IADD3 R14, P0, PT, R14, 0x22, RZ ;  /* 0x000000220e0e7810 */ /* 0x000fca0007f1e0ff */
[----:B------:R-:W-:Y:S01]  /*05e0*/  IMAD.X R13, RZ, RZ, R13, P0 ;  /* 0x000000ffff0d7224 */ /* 0x000fe200000e060d */
[----:B------:R-:W-:-:S04]  /*05f0*/  ISETP.GE.U32.AND P0, PT, R14, R10, PT ;  /* 0x0000000a0e00720c */ /* 0x000fc80003f06070 */
[----:B------:R-:W-:-:S13]  /*0600*/  ISETP.GE.U32.AND.EX P0, PT, R13, R4, PT, P0 ;  /* 0x000000040d00720c */ /* 0x000fda0003f06100 */
[----:B------:R-:W-:Y:S05]  /*0610*/  @!P0 BRA `(.L_x_37) ;  /* 0xfffffffc002c8947 */ /* 0x000fea000383ffff */
.L_x_31:
[----:B------:R-:W-:Y:S05]  /*0620*/  BSYNC.RECONVERGENT B0 ;  /* 0x0000000000007941 */ /* 0x000fea0003800200 */
.L_x_30:
[----:B------:R-:W1:Y:S01]  /*0630*/  LDCU.64 UR8, c[0x0][0x398] ;  /* 0x00007300ff0877ac */ /* 0x000e620008000a00 */
[----:B------:R-:W-:-:S05]  /*0640*/  IADD3 R2, P0, PT, R2, 0x100, RZ ;  /* 0x0000010002027810 */ /* 0x000fca0007f1e0ff */
[----:B------:R-:W-:Y:S01]  /*0650*/  IMAD.X R5, RZ, RZ, R5, P0 ;  /* 0x000000ffff057224 */ /* 0x000fe200000e0605 */
[----:B-1----:R-:W-:-:S04]  /*0660*/  ISETP.GE.U32.AND P0, PT, R2, UR8, PT ;  /* 0x0000000802007c0c */ /* 0x002fc8000bf06070 */
[----:B------:R-:W-:-:S13]  /*0670*/  ISETP.GE.U32.AND.EX P0, PT, R5, UR9, PT, P0 ;  /* 0x0000000905007c0c */ /* 0x000fda000bf06100 */
[----:B------:R-:W-:Y:S05]  /*0680*/  @!P0 BRA `(.L_x_38) ;  /* 0xfffffff800d48947 */ /* 0x000fea000383ffff */
[----:B------:R-:W-:Y:S05]  /*0690*/  EXIT ;  /* 0x000000000000794d */ /* 0x000fea0003800000 */
.L_x_29:
[----:B------:R-:W-:-:S04]  /*06a0*/  IMAD R4, R2, 0x22, R3 ;  /* 0x0000002202047824 */ /* 0x000fc800078e0203 */
[----:B------:R-:W-:-:S07]  /*06b0*/  IMAD.U32 R4, R4, 0x4, R7 ;  /* 0x0000000404047824 */ /* 0x000fce00078e0007 */
.L_x_52:
[----:B0-----:R-:W0:Y:S01]  /*06c0*/  LDC.64 R8, c[0x0][0x398] ;  /* 0x0000e600ff087b82 */ /* 0x001e220000000a00 */
[----:B-1----:R-:W1:Y:S01]  /*06d0*/  LDCU.64 UR8, c[0x0][0x3a0] ;  /* 0x00007400ff0877ac */ /* 0x002e620008000a00 */
[----:B------:R-:W-:Y:S01]  /*06e0*/  IMAD.MOV.U32 R6, RZ, RZ, R2 ;  /* 0x000000ffff067224 */ /* 0x000fe200078e0002 */
[----:B------:R-:W-:Y:S01]  /*06f0*/  BSSY.RECONVERGENT B0, `(.L_x_39) ;  /* 0x0000061000007945 */ /* 0x000fe20003800200 */
[----:B------:R-:W-:Y:S02]  /*0700*/  IMAD.MOV.U32 R7, RZ, RZ, R5 ;  /* 0x000000ffff077224 */ /* 0x000fe400078e0005 */
        /* <DEDUP_REMOVED lines=11> */
[----:B------:R-:W-:-:S07]  /*07c0*/  IMAD.MOV.U32 R13, RZ, RZ, R7 ;  /* 0x000000ffff0d7224 */ /* 0x000fce00078e0007 */
.L_x_51:
        /* <DEDUP_REMOVED lines=14> */
.L_x_43:
[----:B------:R-:W-:-:S06]  /*08b0*/  IMAD.MOV.U32 R7, RZ, RZ, R19 ;  /* 0x000000ffff077224 */ /* 0x000fcc00078e0013 */
[----:B------:R0:W2:Y:S01]  /*08c0*/  LDG.E R7, desc[UR4][R6.64] ;  /* 0x0000000406077981 */ /* 0x0000a2000c1e1900 */
[----:B------:R-:W-:-:S04]  /*08d0*/  IADD3 R16, P1, PT, R17, R20, RZ ;  /* 0x0000001411107210 */ /* 0x000fc80007f3e0ff */
[----:B------:R-:W-:Y:S01]  /*08e0*/  ISETP.GE.U32.AND P0, PT, R16, R9, PT ;  /* 0x000000091000720c */ /* 0x000fe20003f06070 */
[C---:B------:R-:W-:Y:S01]  /*08f0*/  IMAD.X R15, R18.reuse, 0x1, R21, P1 ;  /* 0x00000001120f7824 */ /* 0x040fe200008e0615 */
        /* <DEDUP_REMOVED lines=12> */
.L_x_42:
[----:B------:R-:W-:Y:S05]  /*09c0*/  BSYNC.RECONVERGENT B1 ;  /* 0x0000000000017941 */ /* 0x000fea0003800200 */
.L_x_41:
[----:B------:R-:W-:-:S07]  /*09d0*/  IMAD.MOV.U32 R18, RZ, RZ, RZ ;  /* 0x000000ffff127224 */ /* 0x000fce00078e00ff */
.L_x_47:
[----:B0-----:R-:W0:Y:S01]  /*09e0*/  LDC.64 R6, c[0x0][0x3a0] ;  /* 0x0000e800ff067b82 */ /* 0x001e220000000a00 */
[----:B------:R-:W1:Y:S01]  /*09f0*/  LDCU UR7, c[0x0][0x3a8] ;  /* 0x00007500ff0777ac */ /* 0x000e620008000800 */
[----:B------:R-:W-:Y:S01]  /*0a00*/  VIADD R18, R18, 0x1 ;  /* 0x0000000112127836 */ /* 0x000fe20000000000 */
[----:B------:R-:W-:Y:S04]  /*0a10*/  BSSY.RECONVERGENT B1, `(.L_x_44) ;  /* 0x0000010000017945 */ /* 0x000fe80003800200 */
[----:B-1----:R-:W-:Y:S02]  /*0a20*/  ISETP.NE.AND P1, PT, R18, UR7, PT ;  /* 0x0000000712007c0c */ /* 0x002fe4000bf25270 */
[----:B0-----:R-:W-:-:S04]  /*0a30*/  ISETP.GE.U32.AND P0, PT, R3, R6, PT ;  /* 0x000000060300720c */ /* 0x001fc80003f06070 */
[----:B------:R-:W-:-:S13]  /*0a40*/  ISETP.GE.U32.AND.EX P0, PT, RZ, R7, PT, P0 ;  /* 0x00000007ff00720c */ /* 0x000fda0003f06100 */
[----:B------:R-:W-:Y:S05]  /*0a50*/  @P0 BRA `(.L_x_45) ;  /* 0x00000000002c0947 */ /* 0x000fea0003800000 */
[----:B------:R-:W-:Y:S02]  /*0a60*/  IMAD.MOV.U32 R17, RZ, RZ, R3 ;  /* 0x000000ffff117224 */ /* 0x000fe400078e0003 */
[----:B------:R-:W-:-:S07]  /*0a70*/  IMAD.MOV.U32 R16, RZ, RZ, RZ ;  /* 0x000000ffff107224 */ /* 0x000fce00078e00ff */
.L_x_46:
[C---:B0-----:R-:W-:Y:S01]  /*0a80*/  IMAD R14, R17.reuse, 0x4, R0 ;  /* 0x00000004110e7824 */ /* 0x041fe200078e0200 */
[----:B------:R-:W-:-:S04]  /*0a90*/  IADD3 R17, P0, PT, R17, 0x2, RZ ;  /* 0x0000000211117810 */ /* 0x000fc80007f1e0ff */
[----:B------:R-:W0:Y:S01]  /*0aa0*/  LDS R15, [R14] ;  /* 0x000000000e0f7984 */ /* 0x000e220000000800 */
[----:B------:R-:W-:Y:S01]  /*0ab0*/  IMAD.X R16, RZ, RZ, R16, P0 ;  /* 0x000000ffff107224 */ /* 0x000fe200000e0610 */
[----:B------:R-:W-:-:S04]  /*0ac0*/  ISETP.GE.U32.AND P0, PT, R17, R6, PT ;  /* 0x000000061100720c */ /* 0x000fc80003f06070 */
[----:B------:R-:W-:Y:S01]  /*0ad0*/  ISETP.GE.U32.AND.EX P0, PT, R16, R7, PT, P0 ;  /* 0x000000071000720c */ /* 0x000fe20003f06100 */
[----:B0-----:R-:W-:-:S05]  /*0ae0*/  FADD R15, R15, 1 ;  /* 0x3f8000000f0f7421 */ /* 0x001fca0000000000 */
[----:B------:R0:W-:Y:S07]  /*0af0*/  STS [R14], R15 ;  /* 0x0000000f0e007388 */ /* 0x0001ee0000000800 */
[----:B------:R-:W-:Y:S05]  /*0b00*/  @!P0 BRA `(.L_x_46) ;  /* 0xfffffffc00dc8947 */ /* 0x000fea000383ffff */
.L_x_45:
[----:B------:R-:W-:Y:S05]  /*0b10*/  BSYNC.RECONVERGENT B1 ;  /* 0x0000000000017941 */ /* 0x000fea0003800200 */
.L_x_44:
[----:B------:R-:W-:Y:S05]  /*0b20*/  @P1 BRA `(.L_x_47) ;  /* 0xfffffffc00ac1947 */ /* 0x000fea000383ffff */
[----:B------:R-:W-:Y:S01]  /*0b30*/  ISETP.GE.U32.AND P0, PT, R10, R9, PT ;  /* 0x000000090a00720c */ /* 0x000fe20003f06070 */
[----:B------:R-:W-:Y:S03]  /*0b40*/  BSSY.RECONVERGENT B1, `(.L_x_48) ;  /* 0x0000016000017945 */ /* 0x000fe60003800200 */
[----:B------:R-:W-:-:S13]  /*0b50*/  ISETP.GE.U32.AND.EX P0, PT, R11, R8, PT, P0 ;  /* 0x000000080b00720c */ /* 0x000fda0003f06100 */
[----:B------:R-:W-:Y:S05]  /*0b60*/  @P0 BRA `(.L_x_49) ;  /* 0x00000000004c0947 */ /* 0x000fea0003800000 */
[----:B------:R-:W-:Y:S02]  /*0b70*/  IMAD.MOV.U32 R19, RZ, RZ, R3 ;  /* 0x000000ffff137224 */ /* 0x000fe400078e0003 */
[----:B------:R-:W-:-:S07]  /*0b80*/  IMAD.MOV.U32 R18, RZ, RZ, RZ ;  /* 0x000000ffff127224 */ /* 0x000fce00078e00ff */
.L_x_50:
[C---:B0-----:R-:W-:Y:S01]  /*0b90*/  IMAD R14, R19.reuse, 0x4, R0 ;  /* 0x00000004130e7824 */ /* 0x041fe200078e0200 */
        /* <DEDUP_REMOVED lines=16> */
.L_x_49:
[----:B------:R-:W-:Y:S05]  /*0ca0*/  BSYNC.RECONVERGENT B1 ;  /* 0x0000000000017941 */ /* 0x000fea0003800200 */
.L_x_48:
[----:B------:R-:W-:-:S05]  /*0cb0*/  IADD3 R12, P0, PT, R12, 0x22, RZ ;  /* 0x000000220c0c7810 */ /* 0x000fca0007f1e0ff */
[----:B------:R-:W-:Y:S01]  /*0cc0*/  IMAD.X R13, RZ, RZ, R13, P0 ;  /* 0x000000ffff0d7224 */ /* 0x000fe200000e060d */
[----:B------:R-:W-:-:S04]  /*0cd0*/  ISETP.GE.U32.AND P0, PT, R12, R9, PT ;  /* 0x000000090c00720c */ /* 0x000fc80003f06070 */
[----:B------:R-:W-:-:S13]  /*0ce0*/  ISETP.GE.U32.AND.EX P0, PT, R13, R8, PT, P0 ;  /* 0x000000080d00720c */ /* 0x000fda0003f06100 */
[----:B------:R-:W-:Y:S05]  /*0cf0*/  @!P0 BRA `(.L_x_51) ;  /* 0xfffffff800b48947 */ /* 0x000fea000383ffff */
.L_x_40:
[----:B------:R-:W-:Y:S05]  /*0d00*/  BSYNC.RECONVERGENT B0 ;  /* 0x0000000000007941 */ /* 0x000fea0003800200 */
.L_x_39:
[----:B------:R-:W2:Y:S01]  /*0d10*/  LDCU.64 UR8, c[0x0][0x398] ;  /* 0x00007300ff0877ac */ /* 0x000ea20008000a00 */
[----:B------:R-:W-:-:S05]  /*0d20*/  IADD3 R2, P0, PT, R2, 0x100, RZ ;  /* 0x0000010002027810 */ /* 0x000fca0007f1e0ff */
[----:B------:R-:W-:Y:S01]  /*0d30*/  IMAD.X R5, RZ, RZ, R5, P0 ;  /* 0x000000ffff057224 */ /* 0x000fe200000e0605 */
[----:B--2---:R-:W-:-:S04]  /*0d40*/  ISETP.GE.U32.AND P0, PT, R2, UR8, PT ;  /* 0x0000000802007c0c */ /* 0x004fc8000bf06070 */
[----:B------:R-:W-:-:S13]  /*0d50*/  ISETP.GE.U32.AND.EX P0, PT, R5, UR9, PT, P0 ;  /* 0x0000000905007c0c */ /* 0x000fda000bf06100 */
[----:B------:R-:W-:Y:S05]  /*0d60*/  @!P0 BRA `(.L_x_52) ;  /* 0xfffffff800548947 */ /* 0x000fea000383ffff */
[----:B------:R-:W-:Y:S05]  /*0d70*/  EXIT ;  /* 0x000000000000794d */ /* 0x000fea0003800000 */
.L_x_28:
[----:B------:R-:W0:Y:S01]  /*0d80*/  LDCU UR7, c[0x0][0x3a8] ;  /* 0x00007500ff0777ac */ /* 0x000e220008000800 */
[----:B------:R-:W1:Y:S01]  /*0d90*/  LDCU.64 UR10, c[0x0][0x380] ;  /* 0x00007000ff0a77ac */ /* 0x000e620008000a00 */
[----:B0-----:R-:W-:-:S09]  /*0da0*/  UISETP.GT.AND UP0, UPT, UR7, URZ, UPT ;  /* 0x000000ff0700728c */ /* 0x001fd2000bf04270 */
[----:B-1----:R-:W-:Y:S05]  /*0db0*/  BRA.U UP0, `(.L_x_53) ;  /* 0x0000000500307547 */ /* 0x002fea000b800000 */
.L_x_62:
        /* <DEDUP_REMOVED lines=15> */
.L_x_61:
        /* <DEDUP_REMOVED lines=12> */
.L_x_59:
        /* <DEDUP_REMOVED lines=17> */
.L_x_58:
[----:B------:R-:W-:Y:S02]  /*1080*/  IMAD.MOV.U32 R19, RZ, RZ, R3 ;  /* 0x000000ffff137224 */ /* 0x000fe400078e0003 */
[----:B------:R-:W-:-:S07]  /*1090*/  IMAD.MOV.U32 R18, RZ, RZ, RZ ;  /* 0x000000ffff127224 */ /* 0x000fce00078e00ff */
.L_x_60:
        /* <DEDUP_REMOVED lines=16> */
.L_x_57:
[----:B------:R-:W-:Y:S05]  /*11a0*/  BSYNC.RECONVERGENT B1 ;  /* 0x0000000000017941 */ /* 0x000fea0003800200 */
.L_x_56:
[----:B------:R-:W-:-:S05]  /*11b0*/  IADD3 R14, P0, PT, R14, 0x22, RZ ;  /* 0x000000220e0e7810 */ /* 0x000fca0007f1e0ff */
[----:B------:R-:W-:Y:S01]  /*11c0*/  IMAD.X R13, RZ, RZ, R13, P0 ;  /* 0x000000ffff0d7224 */ /* 0x000fe200000e060d */
[----:B------:R-:W-:-:S04]  /*11d0*/  ISETP.GE.U32.AND P0, PT, R14, R10, PT ;  /* 0x0000000a0e00720c */ /* 0x000fc80003f06070 */
[----:B------:R-:W-:-:S13]  /*11e0*/  ISETP.GE.U32.AND.EX P0, PT, R13, R4, PT, P0 ;  /* 0x000000040d00720c */ /* 0x000fda0003f06100 */
[----:B------:R-:W-:Y:S05]  /*11f0*/  @!P0 BRA `(.L_x_61) ;  /* 0xfffffffc002c8947 */ /* 0x000fea000383ffff */
.L_x_55:
[----:B------:R-:W-:Y:S05]  /*1200*/  BSYNC.RECONVERGENT B0 ;  /* 0x0000000000007941 */ /* 0x000fea0003800200 */
.L_x_54:
[----:B------:R-:W1:Y:S01]  /*1210*/  LDCU.64 UR8, c[0x0][0x398] ;  /* 0x00007300ff0877ac */ /* 0x000e620008000a00 */
[----:B------:R-:W-:-:S05]  /*1220*/  IADD3 R2, P0, PT, R2, 0x100, RZ ;  /* 0x0000010002027810 */ /* 0x000fca0007f1e0ff */
[----:B------:R-:W-:Y:S01]  /*1230*/  IMAD.X R5, RZ, RZ, R5, P0 ;  /* 0x000000ffff057224 */ /* 0x000fe200000e0605 */
[----:B-1----:R-:W-:-:S04]  /*1240*/  ISETP.GE.U32.AND P0, PT, R2, UR8, PT ;  /* 0x0000000802007c0c */ /* 0x002fc8000bf06070 */
[----:B------:R-:W-:-:S13]  /*1250*/  ISETP.GE.U32.AND.EX P0, PT, R5, UR9, PT, P0 ;  /* 0x0000000905007c0c */ /* 0x000fda000bf06100 */
[----:B------:R-:W-:Y:S05]  /*1260*/  @!P0 BRA `(.L_x_62) ;  /* 0xfffffff800d48947 */ /* 0x000fea000383ffff */
[----:B------:R-:W-:Y:S05]  /*1270*/  EXIT ;  /* 0x000000000000794d */ /* 0x000fea0003800000 */
.L_x_53:
[----:B0-----:R-:W0:Y:S01]  /*1280*/  LDC.64 R8, c[0x0][0x398] ;  /* 0x0000e600ff087b82 */ /* 0x001e220000000a00 */
[----:B-1----:R-:W1:Y:S01]  /*1290*/  LDCU.64 UR8, c[0x0][0x3a0] ;  /* 0x00007400ff0877ac */ /* 0x002e620008000a00 */
        /* <DEDUP_REMOVED lines=13> */
.L_x_74:
[----:B------:R-:W-:Y:S01]  /*1370*/  IADD3 R11, P1, PT, R3, R10, RZ ;  /* 0x0000000a030b7210 */ /* 0x000fe20007f3e0ff */
[----:B------:R-:W-:Y:S03]  /*1380*/  BSSY.RECONVERGENT B1, `(.L_x_65) ;  /* 0x0000019000017945 */ /* 0x000fe60003800200 */
[----:B------:R-:W-:Y:S01]  /*1390*/  ISETP.GE.U32.AND P0, PT, R11, R8, PT ;  /* 0x000000080b00720c */ /* 0x000fe20003f06070 */
[----:B------:R-:W-:-:S05]  /*13a0*/  IMAD.X R13, RZ, RZ, R9, P1 ;  /* 0x000000ffff0d7224 */ /* 0x000fca00008e0609 */
[----:B------:R-:W-:-:S13]  /*13b0*/  ISETP.GE.U32.AND.EX P0, PT, R13, R4, PT, P0 ;  /* 0x000000040d00720c */ /* 0x000fda0003f06100 */
[----:B01----:R-:W-:Y:S05]  /*13c0*/  @P0 BRA `(.L_x_66) ;  /* 0x0000000000500947 */ /* 0x003fea0003800000 */
[----:B------:R-:W-:Y:S02]  /*13d0*/  IMAD.MOV.U32 R21, RZ, RZ, R11 ;  /* 0x000000ffff157224 */ /* 0x000fe400078e000b */
[----:B------:R-:W-:Y:S02]  /*13e0*/  IMAD.MOV.U32 R16, RZ, RZ, R13 ;  /* 0x000000ffff107224 */ /* 0x000fe400078e000d */
[----:B------:R-:W-:Y:S02]  /*13f0*/  IMAD.MOV.U32 R19, RZ, RZ, R3 ;  /* 0x000000ffff137224 */ /* 0x000fe400078e0003 */
[----:B------:R-:W-:-:S07]  /*1400*/  IMAD.MOV.U32 R14, RZ, RZ, RZ ;  /* 0x000000ffff0e7224 */ /* 0x000fce00078e00ff */
.L_x_67:
[----:B0-----:R-:W-:-:S04]  /*1410*/  LEA R6, P0, R21, UR10, 0x2 ;  /* 0x0000000a15067c11 */ /* 0x001fc8000f8010ff */
[----:B------:R-:W-:-:S05]  /*1420*/  LEA.HI.X R7, R21, UR11, R16, 0x2, P0 ;  /* 0x0000000b15077c11 */ /* 0x000fca00080f1410 */
        /* <DEDUP_REMOVED lines=14> */
.L_x_66:
[----:B------:R-:W-:Y:S05]  /*1510*/  BSYNC.RECONVERGENT B1 ;  /* 0x0000000000017941 */ /* 0x000fea0003800200 */
.L_x_65:
[----:B0-----:R-:W-:-:S07]  /*1520*/  IMAD.MOV.U32 R15, RZ, RZ, RZ ;  /* 0x000000ffff0f7224 */ /* 0x001fce00078e00ff */
.L_x_70:
[----:B0-----:R-:W0:Y:S01]  /*1530*/  LDCU UR7, c[0x0][0x3a8] ;  /* 0x00007500ff0777ac */ /* 0x001e220008000800 */
[----:B------:R-:W-:Y:S01]  /*1540*/  VIADD R15, R15, 0x1 ;  /* 0x000000010f0f7836 */ /* 0x000fe20000000000 */
[----:B------:R-:W-:Y:S01]  /*1550*/  BSSY.RECONVERGENT B1, `(.L_x_68) ;  /* 0x000000d000017945 */ /* 0x000fe20003800200 */
[----:B------:R-:W-:Y:S02]  /*1560*/  IMAD.MOV.U32 R12, RZ, RZ, R3 ;  /* 0x000000ffff0c7224 */ /* 0x000fe400078e0003 */
[----:B------:R-:W-:Y:S01]  /*1570*/  IMAD.MOV.U32 R14, RZ, RZ, RZ ;  /* 0x000000ffff0e7224 */ /* 0x000fe200078e00ff */
[----:B0-----:R-:W-:-:S13]  /*1580*/  ISETP.NE.AND P2, PT, R15, UR7, PT ;  /* 0x000000070f007c0c */ /* 0x001fda000bf45270 */
.L_x_69:
        /* <DEDUP_REMOVED lines=10> */
.L_x_68:
[----:B------:R-:W-:Y:S05]  /*1630*/  @P2 BRA `(.L_x_70) ;  /* 0xfffffffc00bc2947 */ /* 0x000fea000383ffff */
[----:B------:R-:W-:Y:S01]  /*1640*/  ISETP.GE.U32.AND P0, PT, R11, R8, PT ;  /* 0x000000080b00720c */ /* 0x000fe20003f06070 */
[----:B------:R-:W-:Y:S03]  /*1650*/  BSSY.RECONVERGENT B1, `(.L_x_71) ;  /* 0x0000016000017945 */ /* 0x000fe60003800200 */
[----:B------:R-:W-:-:S13]  /*1660*/  ISETP.GE.U32.AND.EX P0, PT, R13, R4, PT, P0 ;  /* 0x000000040d00720c */ /* 0x000fda0003f06100 */
[----:B------:R-:W-:Y:S05]  /*1670*/  @P0 BRA `(.L_x_72) ;  /* 0x00000000004c0947 */ /* 0x000fea0003800000 */
[----:B------:R-:W-:Y:S02]  /*1680*/  IMAD.MOV.U32 R19, RZ, RZ, R3 ;  /* 0x000000ffff137224 */ /* 0x000fe400078e0003 */
[----:B------:R-:W-:-:S07]  /*1690*/  IMAD.MOV.U32 R16, RZ, RZ, RZ ;  /* 0x000000ffff107224 */ /* 0x000fce00078e00ff */
.L_x_73:
        /* <DEDUP_REMOVED lines=17> */
.L_x_72:
[----:B------:R-:W-:Y:S05]  /*17b0*/  BSYNC.RECONVERGENT B1 ;  /* 0x0000000000017941 */ /* 0x000fea0003800200 */
.L_x_71:
[----:B------:R-:W-:-:S05]  /*17c0*/  IADD3 R10, P0, PT, R10, 0x22, RZ ;  /* 0x000000220a0a7810 */ /* 0x000fca0007f1e0ff */
[----:B------:R-:W-:Y:S01]  /*17d0*/  IMAD.X R9, RZ, RZ, R9, P0 ;  /* 0x000000ffff097224 */ /* 0x000fe200000e0609 */
[----:B------:R-:W-:-:S04]  /*17e0*/  ISETP.GE.U32.AND P0, PT, R10, R8, PT ;  /* 0x000000080a00720c */ /* 0x000fc80003f06070 */
[----:B------:R-:W-:-:S13]  /*17f0*/  ISETP.GE.U32.AND.EX P0, PT, R9, R4, PT, P0 ;  /* 0x000000040900720c */ /* 0x000fda0003f06100 */
[----:B------:R-:W-:Y:S05]  /*1800*/  @!P0 BRA `(.L_x_74) ;  /* 0xfffffff800d88947 */ /* 0x000fea000383ffff */
.L_x_64:
[----:B------:R-:W-:Y:S05]  /*1810*/  BSYNC.RECONVERGENT B0 ;  /* 0x0000000000007941 */ /* 0x000fea0003800200 */
.L_x_63:
[----:B------:R-:W2:Y:S01]  /*1820*/  LDCU.64 UR8, c[0x0][0x398] ;  /* 0x00007300ff0877ac */ /* 0x000ea20008000a00 */
[----:B------:R-:W-:-:S05]  /*1830*/  IADD3 R2, P0, PT, R2, 0x100, RZ ;  /* 0x0000010002027810 */ /* 0x000fca0007f1e0ff */
[----:B------:R-:W-:Y:S01]  /*1840*/  IMAD.X R5, RZ, RZ, R5, P0 ;  /* 0x000000ffff057224 */ /* 0x000fe200000e0605 */
[----:B--2---:R-:W-:-:S04]  /*1850*/  ISETP.GE.U32.AND P0, PT, R2, UR8, PT ;  /* 0x0000000802007c0c */ /* 0x004fc8000bf06070 */
[----:B------:R-:W-:-:S13]  /*1860*/  ISETP.GE.U32.AND.EX P0, PT, R5, UR9, PT, P0 ;  /* 0x0000000905007c0c */ /* 0x000fda000bf06100 */
[----:B------:R-:W-:Y:S05]  /*1870*/  @!P0 BRA `(.L_x_53) ;  /* 0xfffffff800808947 */ /* 0x000fea000383ffff */
[----:B------:R-:W-:Y:S05]  /*1880*/  EXIT ;  /* 0x000000000000794d */ /* 0x000fea0003800000 */
.L_x_75:
        /* <DEDUP_REMOVED lines=15> */
.L_x_103:


//--------------------- .text._Z6kernelPfS_mmmi   --------------------------
	.section	.text._Z6kernelPfS_mmmi,"ax",@progbits
	.align	128
        .global         _Z6kernelPfS_mmmi
        .type           _Z6kernelPfS_mmmi,@function
        .size           _Z6kernelPfS_mmmi,(.L_x_104 - _Z6kernelPfS_mmmi)
        .other          _Z6kernelPfS_mmmi,@"STO_CUDA_ENTRY STV_DEFAULT"
_Z6kernelPfS_mmmi:
.text._Z6kernelPfS_mmmi:
        /* <DEDUP_REMOVED lines=10> */
.L_x_77:
[C---:B------:R-:W-:Y:S01]  /*00a0*/  IMAD R5, R3.reuse, 0x4, R2 ;  /* 0x0000000403057824 */ /* 0x040fe200078e0202 */
[C---:B------:R-:W-:Y:S01]  /*00b0*/  ISETP.GE.U32.AND P0, PT, R3.reuse, 0x1e0, PT ;  /* 0x000001e00300780c */ /* 0x040fe20003f06070 */
[----:B------:R-:W-:-:S03]  /*00c0*/  VIADD R3, R3, 0x20 ;  /* 0x0000002003037836 */ /* 0x000fc60000000000 */
[----:B------:R0:W-:Y:S09]  /*00d0*/  STS [R5], RZ ;  /* 0x000000ff05007388 */ /* 0x0001f20000000800 */
[----:B0-----:R-:W-:Y:S05]  /*00e0*/  @!P0 BRA `(.L_x_77) ;  /* 0xfffffffc00ec8947 */ /* 0x001fea000383ffff */
[----:B------:R-:W-:Y:S05]  /*00f0*/  BSYNC.RECONVERGENT B0 ;  /* 0x0000000000007941 */ /* 0x000fea0003800200 */
.L_x_76:
        /* <DEDUP_REMOVED lines=14> */
.L_x_87:
        /* <DEDUP_REMOVED lines=17> */
.L_x_86:
        /* <DEDUP_REMOVED lines=12> */
.L_x_84:
        /* <DEDUP_REMOVED lines=17> */
.L_x_83:
[----:B------:R-:W-:Y:S02]  /*04c0*/  IMAD.MOV.U32 R19, RZ, RZ, R4 ;  /* 0x000000ffff137224 */ /* 0x000fe400078e0004 */
[----:B------:R-:W-:-:S07]  /*04d0*/  IMAD.MOV.U32 R18, RZ, RZ, RZ ;  /* 0x000000ffff127224 */ /* 0x000fce00078e00ff */
.L_x_85:
        /* <DEDUP_REMOVED lines=16> */
.L_x_82:
[----:B------:R-:W-:Y:S05]  /*05e0*/  BSYNC.RECONVERGENT B1 ;  /* 0x0000000000017941 */ /* 0x000fea0003800200 */
.L_x_81:
[----:B------:R-:W-:-:S05]  /*05f0*/  IADD3 R13, P1, PT, R13, 0x200, RZ ;  /* 0x000002000d0d7810 */ /* 0x000fca0007f3e0ff */
[----:B------:R-:W-:Y:S01]  /*0600*/  IMAD.X R14, RZ, RZ, R14, P1 ;  /* 0x000000ffff0e7224 */ /* 0x000fe200008e060e */
[----:B------:R-:W-:-:S04]  /*0610*/  ISETP.GE.U32.AND P1, PT, R13, R10, PT ;  /* 0x0000000a0d00720c */ /* 0x000fc80003f26070 */
[----:B------:R-:W-:-:S13]  /*0620*/  ISETP.GE.U32.AND.EX P1, PT, R14, R5, PT, P1 ;  /* 0x000000050e00720c */ /* 0x000fda0003f26110 */
[----:B------:R-:W-:Y:S05]  /*0630*/  @!P1 BRA `(.L_x_86) ;  /* 0xfffffffc002c9947 */ /* 0x000fea000383ffff */
.L_x_80:
[----:B------:R-:W-:Y:S05]  /*0640*/  BSYNC.RECONVERGENT B0 ;  /* 0x0000000000007941 */ /* 0x000fea0003800200 */
.L_x_79:
[----:B------:R-:W-:Y:S05]  /*0650*/  @!P0 BRA `(.L_x_87) ;  /* 0xfffffff800e08947 */ /* 0x000fea000383ffff */
[----:B------:R-:W-:Y:S05]  /*0660*/  EXIT ;  /* 0x000000000000794d */ /* 0x000fea0003800000 */
.L_x_78:
[----:B------:R-:W-:-:S05]  /*0670*/  IMAD R5, R0, 0x200, R4 ;  /* 0x0000020000057824 */ /* 0x000fca00078e0204 */
[----:B------:R-:W-:-:S07]  /*0680*/  LEA R5, R5, UR6, 0x2 ;  /* 0x0000000605057c11 */ /* 0x000fce000f8e10ff */
.L_x_100:
        /* <DEDUP_REMOVED lines=17> */
.L_x_99:
        /* <DEDUP_REMOVED lines=14> */
.L_x_92:
        /* <DEDUP_REMOVED lines=17> */
.L_x_91:
[----:B------:R-:W-:Y:S05]  /*0990*/  BSYNC.RECONVERGENT B1 ;  /* 0x0000000000017941 */ /* 0x000fea0003800200 */
.L_x_90:
[----:B------:R-:W-:-:S07]  /*09a0*/  IMAD.MOV.U32 R16, RZ, RZ, RZ ;  /* 0x000000ffff107224 */ /* 0x000fce00078e00ff */
.L_x_95:
[----:B0-----:R-:W0:Y:S01]  /*09b0*/  LDCU UR6, c[0x0][0x3a8] ;  /* 0x00007500ff0677ac */ /* 0x001e220008000800 */
[----:B------:R-:W-:Y:S01]  /*09c0*/  VIADD R16, R16, 0x1 ;  /* 0x0000000110107836 */ /* 0x000fe20000000000 */
[----:B------:R-:W-:Y:S01]  /*09d0*/  BSSY.RECONVERGENT B1, `(.L_x_93) ;  /* 0x000000d000017945 */ /* 0x000fe20003800200 */
[----:B------:R-:W-:Y:S02]  /*09e0*/  IMAD.MOV.U32 R14, RZ, RZ, R4 ;  /* 0x000000ffff0e7224 */ /* 0x000fe400078e0004 */
[----:B------:R-:W-:Y:S01]  /*09f0*/  IMAD.MOV.U32 R15, RZ, RZ, RZ ;  /* 0x000000ffff0f7224 */ /* 0x000fe200078e00ff */
[----:B0-----:R-:W-:-:S13]  /*0a00*/  ISETP.NE.AND P3, PT, R16, UR6, PT ;  /* 0x0000000610007c0c */ /* 0x001fda000bf65270 */
.L_x_94:
        /* <DEDUP_REMOVED lines=10> */
.L_x_93:
[----:B------:R-:W-:Y:S05]  /*0ab0*/  @P3 BRA `(.L_x_95) ;  /* 0xfffffffc00bc3947 */ /* 0x000fea000383ffff */
[----:B------:R-:W-:Y:S01]  /*0ac0*/  ISETP.GE.U32.AND P1, PT, R11, R8, PT ;  /* 0x000000080b00720c */ /* 0x000fe20003f26070 */
[----:B------:R-:W-:Y:S03]  /*0ad0*/  BSSY.RECONVERGENT B1, `(.L_x_96) ;  /* 0x0000016000017945 */ /* 0x000fe60003800200 */
[----:B------:R-:W-:-:S13]  /*0ae0*/  ISETP.GE.U32.AND.EX P1, PT, R10, R9, PT, P1 ;  /* 0x000000090a00720c */ /* 0x000fda0003f26110 */
[----:B------:R-:W-:Y:S05]  /*0af0*/  @P1 BRA `(.L_x_97) ;  /* 0x00000000004c1947 */ /* 0x000fea0003800000 */
[----:B------:R-:W-:Y:S02]  /*0b00*/  IMAD.MOV.U32 R19, RZ, RZ, R4 ;  /* 0x000000ffff137224 */ /* 0x000fe400078e0004 */
[----:B------:R-:W-:-:S07]  /*0b10*/  IMAD.MOV.U32 R18, RZ, RZ, RZ ;  /* 0x000000ffff127224 */ /* 0x000fce00078e00ff */
.L_x_98:
        /* <DEDUP_REMOVED lines=17> */
.L_x_97:
[----:B------:R-:W-:Y:S05]  /*0c30*/  BSYNC.RECONVERGENT B1 ;  /* 0x0000000000017941 */ /* 0x000fea0003800200 */
.L_x_96:
[----:B------:R-:W-:-:S05]  /*0c40*/  IADD3 R13, P1, PT, R13, 0x200, RZ ;  /* 0x000002000d0d7810 */ /* 0x000fca0007f3e0ff */
[----:B------:R-:W-:Y:S01]  /*0c50*/  IMAD.X R12, RZ, RZ, R12, P1 ;  /* 0x000000ffff0c7224 */ /* 0x000fe200008e060c */
[----:B------:R-:W-:-:S04]  /*0c60*/  ISETP.GE.U32.AND P1, PT, R13, R8, PT ;  /* 0x000000080d00720c */ /* 0x000fc80003f26070 */
[----:B------:R-:W-:-:S13]  /*0c70*/  ISETP.GE.U32.AND.EX P1, PT, R12, R9, PT, P1 ;  /* 0x000000090c00720c */ /* 0x000fda0003f26110 */
[----:B------:R-:W-:Y:S05]  /*0c80*/  @!P1 BRA `(.L_x_99) ;  /* 0xfffffff800c49947 */ /* 0x000fea000383ffff */
.L_x_89:
[----:B------:R-:W-:Y:S05]  /*0c90*/  BSYNC.RECONVERGENT B0 ;  /* 0x0000000000007941 */ /* 0x000fea0003800200 */
.L_x_88:
[----:B------:R-:W-:Y:S05]  /*0ca0*/  @!P0 BRA `(.L_x_100) ;  /* 0xfffffff800788947 */ /* 0x000fea000383ffff */
[----:B------:R-:W-:Y:S05]  /*0cb0*/  EXIT ;  /* 0x000000000000794d */ /* 0x000fea0003800000 */
.L_x_101:
        /* <DEDUP_REMOVED lines=12> */
.L_x_104:


//--------------------- .nv.global.init           --------------------------
	.section	.nv.global.init,"aw",@progbits
	.align	4
.nv.global.init:
	.type		mrg32k3aM1SubSeq,@object
	.size		mrg32k3aM1SubSeq,(mrg32k3aM2SubSeq - mrg32k3aM1SubSeq)
mrg32k3aM1SubSeq:
        /*0000*/ 	.byte	0x0b, 0xcc, 0xee, 0x04, 0x73, 0x29, 0x8b, 0x6f, 0xf6, 0x53, 0x03, 0xf6, 0x23, 0xf6, 0xea, 0xda
        /* <DEDUP_REMOVED lines=125> */
	.type		mrg32k3aM2SubSeq,@object
	.size		mrg32k3aM2SubSeq,(mrg32k3aM1 - mrg32k3aM2SubSeq)
mrg32k3aM2SubSeq:
        /* <DEDUP_REMOVED lines=126> */
	.type		mrg32k3aM1,@object
	.size		mrg32k3aM1,(mrg32k3aM1Seq - mrg32k3aM1)
mrg32k3aM1:
        /* <DEDUP_REMOVED lines=144> */
	.type		mrg32k3aM1Seq,@object
	.size		mrg32k3aM1Seq,(mrg32k3aM2 - mrg32k3aM1Seq)
mrg32k3aM1Seq:
        /* <DEDUP_REMOVED lines=144> */
	.type		mrg32k3aM2,@object
	.size		mrg32k3aM2,(mrg32k3aM2Seq - mrg32k3aM2)
mrg32k3aM2:
        /* <DEDUP_REMOVED lines=144> */
	.type		mrg32k3aM2Seq,@object
	.size		mrg32k3aM2Seq,(precalc_xorwow_matrix - mrg32k3aM2Seq)
mrg32k3aM2Seq:
        /* <DEDUP_REMOVED lines=144> */
	.type		precalc_xorwow_matrix,@object
	.size		precalc_xorwow_matrix,(precalc_xorwow_offset_matrix - precalc_xorwow_matrix)
precalc_xorwow_matrix:
        /* <DEDUP_REMOVED lines=6400> */
	.type		precalc_xorwow_offset_matrix,@object
	.size		precalc_xorwow_offset_matrix,(.L_1 - precalc_xorwow_offset_matrix)
precalc_xorwow_offset_matrix:
        /* <DEDUP_REMOVED lines=6400> */
.L_1:


//--------------------- .nv.shared._Z22kernel_extremeLocalityPfS_mmmi --------------------------
	.section	.nv.shared._Z22kernel_extremeLocalityPfS_mmmi,"aw",@nobits
	.sectionflags	@""
	.align	4
.nv.shared._Z22kernel_extremeLocalityPfS_mmmi:
	.zero		33792


//--------------------- .nv.shared.reserved.0     --------------------------
	.section	.nv.shared.reserved.0,"aw",@nobits
	.weak		__nv_reservedSMEM_offset_0_alias
	.size		__nv_reservedSMEM_offset_0_alias, 0, 64
	.other		__nv_reservedSMEM_offset_0_alias,@"STO_CUDA_RESERVED_SHARED STV_DEFAULT"
__nv_reservedSMEM_offset_0_alias:
	.zero		0
	.zero		64


//--------------------- .nv.shared._Z18kernel_lowLocalityPfS_mmmi --------------------------
	.section	.nv.shared._Z18kernel_lowLocalityPfS_mmmi,"aw",@nobits
	.sectionflags	@""
	.align	4
.nv.shared._Z18kernel_lowLocalityPfS_mmmi:
	.zero		35840


//--------------------- .nv.shared._Z6kernelPfS_mmmi --------------------------
	.section	.nv.shared._Z6kernelPfS_mmmi,"aw",@nobits
	.sectionflags	@""
	.align	4
.nv.shared._Z6kernelPfS_mmmi:
	.zero		33792


//--------------------- .nv.constant0._Z22kernel_extremeLocalityPfS_mmmi --------------------------
	.section	.nv.constant0._Z22kernel_extremeLocalityPfS_mmmi,"a",@progbits
	.sectionflags	@""
	.align	4
.nv.constant0._Z22kernel_extremeLocalityPfS_mmmi:
	.zero		940


//--------------------- .nv.constant0._Z18kernel_lowLocalityPfS_mmmi --------------------------
	.section	.nv.constant0._Z18kernel_lowLocalityPfS_mmmi,"a",@progbits
	.sectionflags	@""
	.align	4
.nv.constant0._Z18kernel_lowLocalityPfS_mmmi:
	.zero		940


//--------------------- .nv.constant0._Z6kernelPfS_mmmi --------------------------
	.section	.nv.constant0._Z6kernelPfS_mmmi,"a",@progbits
	.sectionflags	@""
	.align	4
.nv.constant0._Z6kernelPfS_mmmi:
	.zero		940


//--------------------- SYMBOLS --------------------------

	.type		.nv.reservedSmem.offset0,@object
	.size		.nv.reservedSmem.offset0,0x4
	.type		.nv.reservedSmem.cap,@object
	.size		.nv.reservedSmem.cap,0x4
